	.target	sm_90a

	.elftype	@"ET_EXEC"


//--------------------- .note.nv.tkinfo           --------------------------
	.section	.note.nv.tkinfo,"",@"SHT_NOTE"
	.sectionflags	@"SHF_NOTE_NV_TKINFO"
	.tkinfo
        /*0018*/ 	.word	0x00000002
        /*0030*/ 	.string	""
        /*0030*/ 	.string	"ptxas"
        /*0030*/ 	.string	"Cuda compilation tools, release 13.0, V13.0.88"
        /*0030*/ 	.string	"Build cuda_13.0.r13.0/compiler.36424714_0"
        /*0030*/ 	.string	"-v  -suppress-debug-info  -lineinfo  -arch sm_90a "



//--------------------- .note.nv.cuinfo           --------------------------
	.section	.note.nv.cuinfo,"",@"SHT_NOTE"
	.sectionflags	@"SHF_NOTE_NV_CUINFO"
        /*0018*/ 	.short	0x0002
        /*001a*/ 	.short	0x005a
        /*001c*/ 	.short	0x0082
	.zero		2


//--------------------- .nv.info                  --------------------------
	.section	.nv.info,"",@"SHT_CUDA_INFO"
	.align	4


	//----- nvinfo : EIATTR_REGCOUNT
	.align		4
        /*0000*/ 	.byte	0x04, 0x2f
        /*0002*/ 	.short	(.L_1 - .L_0)
	.align		4
.L_0:
        /*0004*/ 	.word	index@(gluon_wgmma)
        /*0008*/ 	.word	0x000000ff


	//----- nvinfo : EIATTR_FRAME_SIZE
	.align		4
.L_1:
        /*000c*/ 	.byte	0x04, 0x11
        /*000e*/ 	.short	(.L_3 - .L_2)
	.align		4
.L_2:
        /*0010*/ 	.word	index@(gluon_wgmma)
        /*0014*/ 	.word	0x00000200


	//----- nvinfo : EIATTR_MIN_STACK_SIZE
	.align		4
.L_3:
        /*0018*/ 	.byte	0x04, 0x12
        /*001a*/ 	.short	(.L_5 - .L_4)
	.align		4
.L_4:
        /*001c*/ 	.word	index@(gluon_wgmma)
        /*0020*/ 	.word	0x00000200
.L_5:


//--------------------- .nv.compat                --------------------------
	.section	.nv.compat,"",@"SHT_CUDA_COMPAT_INFO"
	.align	4
        /*0000*/ 	.byte	0x02, 0x09, 0x01, 0x00, 0x02, 0x02, 0x04, 0x00, 0x02, 0x05, 0x05, 0x00, 0x03, 0x07, 0x01, 0x01
        /*0010*/ 	.byte	0x02, 0x03, 0x03, 0x00, 0x02, 0x06, 0x01, 0x00, 0x04, 0x0b, 0x08, 0x00, 0x00, 0x00, 0x00, 0x00
        /*0020*/ 	.byte	0x00, 0x00, 0x00, 0x00


//--------------------- .nv.info.gluon_wgmma      --------------------------
	.section	.nv.info.gluon_wgmma,"",@"SHT_CUDA_INFO"
	.sectionflags	@""
	.align	4


	//----- nvinfo : EIATTR_CUDA_API_VERSION
	.align		4
        /*0000*/ 	.byte	0x04, 0x37
        /*0002*/ 	.short	(.L_7 - .L_6)
.L_6:
        /*0004*/ 	.word	0x00000082


	//----- nvinfo : EIATTR_KPARAM_INFO
	.align		4
.L_7:
        /*0008*/ 	.byte	0x04, 0x17
        /*000a*/ 	.short	(.L_9 - .L_8)
.L_8:
        /*000c*/ 	.word	0x00000000
        /*0010*/ 	.short	0x000a
        /*0012*/ 	.short	0x0048
        /*0014*/ 	.byte	0x00, 0xf4, 0x21, 0x00


	//----- nvinfo : EIATTR_KPARAM_INFO
	.align		4
.L_9:
        /*0018*/ 	.byte	0x04, 0x17
        /*001a*/ 	.short	(.L_11 - .L_10)
.L_10:
        /*001c*/ 	.word	0x00000000
        /*0020*/ 	.short	0x0009
        /*0022*/ 	.short	0x0040
        /*0024*/ 	.byte	0x00, 0xf4, 0x21, 0x00


	//----- nvinfo : EIATTR_KPARAM_INFO
	.align		4
.L_11:
        /*0028*/ 	.byte	0x04, 0x17
        /*002a*/ 	.short	(.L_13 - .L_12)
.L_12:
        /*002c*/ 	.word	0x00000000
        /*0030*/ 	.short	0x0008
        /*0032*/ 	.short	0x0038
        /*0034*/ 	.byte	0x00, 0xf0, 0x21, 0x00


	//----- nvinfo : EIATTR_KPARAM_INFO
	.align		4
.L_13:
        /*0038*/ 	.byte	0x04, 0x17
        /*003a*/ 	.short	(.L_15 - .L_14)
.L_14:
        /*003c*/ 	.word	0x00000000
        /*0040*/ 	.short	0x0007
        /*0042*/ 	.short	0x0030
        /*0044*/ 	.byte	0x00, 0xf0, 0x21, 0x00


	//----- nvinfo : EIATTR_KPARAM_INFO
	.align		4
.L_15:
        /*0048*/ 	.byte	0x04, 0x17
        /*004a*/ 	.short	(.L_17 - .L_16)
.L_16:
        /*004c*/ 	.word	0x00000000
        /*0050*/ 	.short	0x0006
        /*0052*/ 	.short	0x0028
        /*0054*/ 	.byte	0x00, 0xf0, 0x21, 0x00


	//----- nvinfo : EIATTR_KPARAM_INFO
	.align		4
.L_17:
        /*0058*/ 	.byte	0x04, 0x17
        /*005a*/ 	.short	(.L_19 - .L_18)
.L_18:
        /*005c*/ 	.word	0x00000000
        /*0060*/ 	.short	0x0005
        /*0062*/ 	.short	0x0020
        /*0064*/ 	.byte	0x00, 0xf0, 0x11, 0x00


	//----- nvinfo : EIATTR_KPARAM_INFO
	.align		4
.L_19:
        /*0068*/ 	.byte	0x04, 0x17
        /*006a*/ 	.short	(.L_21 - .L_20)
.L_20:
        /*006c*/ 	.word	0x00000000
        /*0070*/ 	.short	0x0004
        /*0072*/ 	.short	0x001c
        /*0074*/ 	.byte	0x00, 0xf0, 0x11, 0x00


	//----- nvinfo : EIATTR_KPARAM_INFO
	.align		4
.L_21:
        /*0078*/ 	.byte	0x04, 0x17
        /*007a*/ 	.short	(.L_23 - .L_22)
.L_22:
        /*007c*/ 	.word	0x00000000
        /*0080*/ 	.short	0x0003
        /*0082*/ 	.short	0x0018
        /*0084*/ 	.byte	0x00, 0xf0, 0x11, 0x00


	//----- nvinfo : EIATTR_KPARAM_INFO
	.align		4
.L_23:
        /*0088*/ 	.byte	0x04, 0x17
        /*008a*/ 	.short	(.L_25 - .L_24)
.L_24:
        /*008c*/ 	.word	0x00000000
        /*0090*/ 	.short	0x0002
        /*0092*/ 	.short	0x0010
        /*0094*/ 	.byte	0x00, 0xf4, 0x21, 0x00


	//----- nvinfo : EIATTR_KPARAM_INFO
	.align		4
.L_25:
        /*0098*/ 	.byte	0x04, 0x17
        /*009a*/ 	.short	(.L_27 - .L_26)
.L_26:
        /*009c*/ 	.word	0x00000000
        /*00a0*/ 	.short	0x0001
        /*00a2*/ 	.short	0x0008
        /*00a4*/ 	.byte	0x00, 0xf4, 0x21, 0x00


	//----- nvinfo : EIATTR_KPARAM_INFO
	.align		4
.L_27:
        /*00a8*/ 	.byte	0x04, 0x17
        /*00aa*/ 	.short	(.L_29 - .L_28)
.L_28:
        /*00ac*/ 	.word	0x00000000
        /*00b0*/ 	.short	0x0000
        /*00b2*/ 	.short	0x0000
        /*00b4*/ 	.byte	0x00, 0xf4, 0x21, 0x00


	//----- nvinfo : EIATTR_SPARSE_MMA_MASK
	.align		4
.L_29:
        /*00b8*/ 	.byte	0x03, 0x50
        /*00ba*/ 	.short	0x0000


	//----- nvinfo : EIATTR_MAXREG_COUNT
	.align		4
        /*00bc*/ 	.byte	0x03, 0x1b
        /*00be*/ 	.short	0x00ff


	//----- nvinfo : EIATTR_NUM_BARRIERS
	.align		4
        /*00c0*/ 	.byte	0x02, 0x4c
        /*00c2*/ 	.byte	0x01
	.zero		1


	//----- nvinfo : EIATTR_ANNOTATIONS
	.align		4
        /*00c4*/ 	.byte	0x04, 0x55
        /*00c6*/ 	.short	(.L_31 - .L_30)


	//   ....[0]....
.L_30:
        /*00c8*/ 	.word	0x00000001
        /*00cc*/ 	.byte	0x50, 0x11, 0x00, 0x00, 0x01, 0x00, 0x00, 0x00, 0xa0, 0x12, 0x00, 0x00, 0x01, 0x00, 0x00, 0x00
        /* <DEDUP_REMOVED lines=162> */
        /*0afc*/ 	.byte	0x20, 0x3a, 0x00, 0x00, 0x01, 0x00, 0x00, 0x00, 0x40, 0x3a, 0x00, 0x00


	//----- nvinfo : EIATTR_MERCURY_ISA_VERSION
	.align		4
.L_31:
        /*0b08*/ 	.byte	0x03, 0x5f
        /*0b0a*/ 	.short	0x0101


	//----- nvinfo : EIATTR_INT_WARP_WIDE_INSTR_OFFSETS
	.align		4
        /*0b0c*/ 	.byte	0x04, 0x31
        /*0b0e*/ 	.short	(.L_33 - .L_32)


	//   ....[0]....
.L_32:
        /*0b10*/ 	.word	0x000012d0


	//   ....[1]....
        /*0b14*/ 	.word	0x00001370


	//   ....[2]....
        /*0b18*/ 	.word	0x00002970


	//   ....[3]....
        /*0b1c*/ 	.word	0x00002980


	//   ....[4]....
        /*0b20*/ 	.word	0x00002990


	//   ....[5]....
        /*0b24*/ 	.word	0x000029a0


	//   ....[6]....
        /*0b28*/ 	.word	0x00003d80


	//   ....[7]....
        /*0b2c*/ 	.word	0x00003da0


	//----- nvinfo : EIATTR_COOP_GROUP_MASK_REGIDS
	.align		4
.L_33:
        /*0b30*/ 	.byte	0x04, 0x29
        /*0b32*/ 	.short	(.L_35 - .L_34)


	//   ....[0]....
.L_34:
        /*0b34*/ 	.word	0xffffffff


	//   ....[1]....
        /*0b38*/ 	.word	0xffffffff


	//   ....[2]....
        /*0b3c*/ 	.word	0xffffffff


	//----- nvinfo : EIATTR_COOP_GROUP_INSTR_OFFSETS
	.align		4
.L_35:
        /*0b40*/ 	.byte	0x04, 0x28
        /*0b42*/ 	.short	(.L_37 - .L_36)


	//   ....[0]....
.L_36:
        /*0b44*/ 	.word	0x00000160


	//   ....[1]....
        /*0b48*/ 	.word	0x00000730


	//   ....[2]....
        /*0b4c*/ 	.word	0x00000ce0


	//----- nvinfo : EIATTR_MBARRIER_INSTR_OFFSETS
	.align		4
.L_37:
        /*0b50*/ 	.byte	0x04, 0x39
        /*0b52*/ 	.short	(.L_39 - .L_38)


	//   ....[0]....
.L_38:
        /*0b54*/ 	.word	0x00001d30
        /*0b58*/ 	.word	0x000000ff
        /*0b5c*/ 	.word	0x00006000
        /*0b60*/ 	.short	0x0100
        /*0b62*/ 	.byte	0x08
	.zero		1


	//   ....[1]....
        /*0b64*/ 	.word	0x00002ab0
        /*0b68*/ 	.word	0x000000ff
        /*0b6c*/ 	.word	0x00006000
        /*0b70*/ 	.short	0x010a
        /*0b72*/ 	.byte	0x08
	.zero		1


	//   ....[2]....
        /*0b74*/ 	.word	0x000035d0
        /*0b78*/ 	.word	0x000000ff
        /*0b7c*/ 	.word	0x00006000
        /*0b80*/ 	.short	0x0108
        /*0b82*/ 	.byte	0x08
	.zero		1


	//   ....[3]....
        /*0b84*/ 	.word	0x00004640
        /*0b88*/ 	.word	0x000000ff
        /*0b8c*/ 	.word	0x00006000
        /*0b90*/ 	.short	0x010a
        /*0b92*/ 	.byte	0x08
	.zero		1


	//----- nvinfo : EIATTR_NUM_MBARRIERS
	.align		4
.L_39:
        /*0b94*/ 	.byte	0x03, 0x38
        /*0b96*/ 	.short	0x0001


	//----- nvinfo : EIATTR_EXIT_INSTR_OFFSETS
	.align		4
        /*0b98*/ 	.byte	0x04, 0x1c
        /*0b9a*/ 	.short	(.L_41 - .L_40)


	//   ....[0]....
.L_40:
        /*0b9c*/ 	.word	0x00004630


	//----- nvinfo : EIATTR_REQNTID
	.align		4
.L_41:
        /*0ba0*/ 	.byte	0x04, 0x10
        /*0ba2*/ 	.short	(.L_43 - .L_42)
.L_42:
        /*0ba4*/ 	.word	0x00000080
        /*0ba8*/ 	.word	0x00000001
        /*0bac*/ 	.word	0x00000001


	//----- nvinfo : EIATTR_CRS_STACK_SIZE
	.align		4
.L_43:
        /*0bb0*/ 	.byte	0x04, 0x1e
        /*0bb2*/ 	.short	(.L_45 - .L_44)
.L_44:
        /*0bb4*/ 	.word	0x00000000


	//----- nvinfo : EIATTR_CBANK_PARAM_SIZE
	.align		4
.L_45:
        /*0bb8*/ 	.byte	0x03, 0x19
        /*0bba*/ 	.short	0x0050


	//----- nvinfo : EIATTR_PARAM_CBANK
	.align		4
        /*0bbc*/ 	.byte	0x04, 0x0a
        /*0bbe*/ 	.short	(.L_47 - .L_46)
	.align		4
.L_46:
        /*0bc0*/ 	.word	index@(.nv.constant0.gluon_wgmma)
        /*0bc4*/ 	.short	0x0210
        /*0bc6*/ 	.short	0x0050


	//----- nvinfo : EIATTR_SW_WAR
	.align		4
.L_47:
        /*0bc8*/ 	.byte	0x04, 0x36
        /*0bca*/ 	.short	(.L_49 - .L_48)
.L_48:
        /*0bcc*/ 	.word	0x00000008
.L_49:


//--------------------- .nv.callgraph             --------------------------
	.section	.nv.callgraph,"",@"SHT_CUDA_CALLGRAPH"
	.align	4
	.sectionentsize	8
	.align		4
        /*0000*/ 	.word	0x00000000
	.align		4
        /*0004*/ 	.word	0xffffffff
	.align		4
        /*0008*/ 	.word	0x00000000
	.align		4
        /*000c*/ 	.word	0xfffffffe
	.align		4
        /*0010*/ 	.word	0x00000000
	.align		4
        /*0014*/ 	.word	0xfffffffd
	.align		4
        /*0018*/ 	.word	0x00000000
	.align		4
        /*001c*/ 	.word	0xfffffffc


//--------------------- .text.gluon_wgmma         --------------------------
	.section	.text.gluon_wgmma,"ax",@progbits
	.align	128
        .global         gluon_wgmma
        .type           gluon_wgmma,@function
        .size           gluon_wgmma,(.L_x_52 - gluon_wgmma)
        .other          gluon_wgmma,@"STO_CUDA_ENTRY STV_DEFAULT"
gluon_wgmma:
.text.gluon_wgmma:
[----:B------:R-:W1:Y:S01]  /*0000*/  LDC R1, c[0x0][0x28] ;  /* 0x00000a00ff017b82 */ /* 0x000e620000000800 */
[----:B------:R-:W2:Y:S07]  /*0010*/  S2R R20, SR_TID.X ;  /* 0x0000000000147919 */ /* 0x000eae0000002100 */
[----:B------:R-:W3:Y:S01]  /*0020*/  S2UR UR4, SR_CgaCtaId ;  /* 0x00000000000479c3 */ /* 0x000ee20000008800 */
[----:B------:R-:W-:Y:S01]  /*0030*/  UMOV UR8, 0x400 ;  /* 0x0000040000087882 */ /* 0x000fe20000000000 */
[----:B------:R-:W-:Y:S01]  /*0040*/  ULDC UR6, c[0x0][0xc] ;  /* 0x0000030000067ab9 */ /* 0x000fe20000000800 */
[----:B------:R-:W-:Y:S01]  /*0050*/  ULDC.64 UR48, c[0x0][0x250] ;  /* 0x0000940000307ab9 */ /* 0x000fe20000000a00 */
[----:B------:R-:W-:Y:S01]  /*0060*/  BSSY B0, `(.L_x_0) ;  /* 0x000001f000007945 */ /* 0x000fe20003800000 */
[----:B-1----:R-:W-:-:S03]  /*0070*/  VIADD R1, R1, 0xfffffe00 ;  /* 0xfffffe0001017836 */ /* 0x002fc60000000000 */
[----:B------:R-:W1:Y:S08]  /*0080*/  LDC R6, c[0x0][0x228] ;  /* 0x00008a00ff067b82 */ /* 0x000e700000000800 */
[----:B------:R-:W4:Y:S08]  /*0090*/  LDC R13, c[0x0][0x230] ;  /* 0x00008c00ff0d7b82 */ /* 0x000f300000000800 */
[----:B------:R-:W-:Y:S01]  /*00a0*/  S2UR UR52, SR_CTAID.Y ;  /* 0x00000000003479c3 */ /* 0x000fe20000002600 */
[----:B---3--:R-:W-:-:S03]  /*00b0*/  ULEA UR8, UR4, UR8, 0x18 ;  /* 0x0000000804087291 */ /* 0x008fc6000f8ec03f */
[----:B------:R-:W-:Y:S01]  /*00c0*/  ULDC UR4, c[0x0][0x10] ;  /* 0x0000040000047ab9 */ /* 0x000fe20000000800 */
[----:B--2---:R-:W-:-:S03]  /*00d0*/  LOP3.LUT R3, R20, 0x7f, RZ, 0xc0, !PT ;  /* 0x0000007f14037812 */ /* 0x004fc600078ec0ff */
[----:B------:R-:W2:Y:S01]  /*00e0*/  S2UR UR5, SR_CTAID.Z ;  /* 0x00000000000579c3 */ /* 0x000ea20000002700 */
[----:B-1----:R-:W-:Y:S01]  /*00f0*/  VIADD R6, R6, 0xffffffff ;  /* 0xffffffff06067836 */ /* 0x002fe20000000000 */
[C---:B------:R-:W-:Y:S02]  /*0100*/  ISETP.GE.U32.AND P0, PT, R3.reuse, 0x20, PT ;  /* 0x000000200300780c */ /* 0x040fe40003f06070 */
[C---:B------:R-:W-:Y:S02]  /*0110*/  ISETP.NE.U32.AND P2, PT, R3.reuse, RZ, PT ;  /* 0x000000ff0300720c */ /* 0x040fe40003f45070 */
[----:B------:R-:W-:Y:S02]  /*0120*/  LEA R12, R3, UR8, 0x2 ;  /* 0x00000008030c7c11 */ /* 0x000fe4000f8e10ff */
[----:B------:R-:W1:Y:S01]  /*0130*/  S2UR UR53, SR_CTAID.X ;  /* 0x00000000003579c3 */ /* 0x000e620000002500 */
[----:B----4-:R-:W-:-:S06]  /*0140*/  VIADD R8, R13, 0xffffffff ;  /* 0xffffffff0d087836 */ /* 0x010fcc0000000000 */
[----:B------:R3:W-:Y:S01]  /*0150*/  @!P0 STS [R12], RZ ;  /* 0x000000ff0c008388 */ /* 0x0007e20000000800 */
[----:B------:R-:W-:-:S03]  /*0160*/  NOP ;  /* 0x0000000000007918 */ /* 0x000fc60000000000 */
[----:B------:R3:W-:Y:S01]  /*0170*/  @!P2 STS [UR8+0x24], R6 ;  /* 0x00002406ff00a988 */ /* 0x0007e20008000808 */
[----:B--2---:R-:W-:-:S03]  /*0180*/  UIMAD UR4, UR5, UR4, UR52 ;  /* 0x00000004050472a4 */ /* 0x004fc6000f8e0234 */
[----:B------:R3:W-:Y:S01]  /*0190*/  @!P2 STS [UR8+0x20], R8 ;  /* 0x00002008ff00a988 */ /* 0x0007e20008000808 */
[----:B-1----:R-:W-:-:S04]  /*01a0*/  UIMAD UR4, UR4, UR6, UR53 ;  /* 0x00000006040472a4 */ /* 0x002fc8000f8e0235 */
[----:B------:R-:W-:-:S04]  /*01b0*/  UIMAD UR4, UR4, 0x180, URZ ;  /* 0x00000180040478a4 */ /* 0x000fc8000f8e023f */
[----:B------:R-:W-:-:S04]  /*01c0*/  UIADD3 UR20, UP0, UR4, UR48, URZ ;  /* 0x0000003004147290 */ /* 0x000fc8000ff1e03f */
[----:B------:R-:W-:Y:S01]  /*01d0*/  ULEA.HI.X.SX32 UR21, UR4, UR49, 0x1, UP0 ;  /* 0x0000003104157291 */ /* 0x000fe200080f0e3f */
[----:B---3--:R-:W-:Y:S11]  /*01e0*/  @P2 BRA `(.L_x_1) ;  /* 0x0000000000182947 */ /* 0x008ff60003800000 */
[----:B------:R-:W1:Y:S01]  /*01f0*/  LDS R0, [UR8+0x8] ;  /* 0x00000808ff007984 */ /* 0x000e620008000800 */
[----:B------:R-:W2:Y:S01]  /*0200*/  LDC.64 R10, c[0x0][0x210] ;  /* 0x00008400ff0a7b82 */ /* 0x000ea20000000a00 */
[----:B------:R-:W-:Y:S02]  /*0210*/  IMAD.MOV.U32 R5, RZ, RZ, 0x70 ;  /* 0x00000070ff057424 */ /* 0x000fe400078e00ff */
[----:B--2---:R2:W-:Y:S03]  /*0220*/  STS.64 [UR8], R10 ;  /* 0x0000000aff007988 */ /* 0x0045e60008000a08 */
[----:B-1----:R-:W-:-:S05]  /*0230*/  LOP3.LUT R0, R0, 0x10, R5, 0xd8, !PT ;  /* 0x0000001000007812 */ /* 0x002fca00078ed805 */
[----:B------:R2:W-:Y:S02]  /*0240*/  STS [UR8+0x8], R0 ;  /* 0x00000800ff007988 */ /* 0x0005e40008000808 */
.L_x_1:
[----:B------:R-:W-:Y:S05]  /*0250*/  BSYNC B0 ;  /* 0x0000000000007941 */ /* 0x000fea0003800000 */
.L_x_0:
[----:B------:R-:W-:Y:S04]  /*0260*/  BSSY B0, `(.L_x_2) ;  /* 0x000000a000007945 */ /* 0x000fe80003800000 */
[----:B------:R-:W-:Y:S05]  /*0270*/  @P2 BRA `(.L_x_3) ;  /* 0x0000000000202947 */ /* 0x000fea0003800000 */
[----:B--2---:R-:W1:Y:S01]  /*0280*/  LDS R0, [UR8+0x34] ;  /* 0x00003408ff007984 */ /* 0x004e620008000800 */
[----:B------:R-:W-:Y:S02]  /*0290*/  IMAD.MOV.U32 R5, RZ, RZ, 0x1f000000 ;  /* 0x1f000000ff057424 */ /* 0x000fe400078e00ff */
[----:B------:R-:W-:Y:S01]  /*02a0*/  @!P2 IMAD.MOV.U32 R2, RZ, RZ, 0xff ;  /* 0x000000ffff02a424 */ /* 0x000fe200078e00ff */
[----:B------:R-:W2:Y:S02]  /*02b0*/  @!P2 LDS R7, [UR8+0x38] ;  /* 0x00003808ff07a984 */ /* 0x000ea40008000800 */
[----:B-1----:R-:W-:Y:S02]  /*02c0*/  LOP3.LUT R0, R0, 0xff000000, R5, 0xb8, !PT ;  /* 0xff00000000007812 */ /* 0x002fe400078eb805 */
[----:B--2---:R-:W-:-:S03]  /*02d0*/  @!P2 LOP3.LUT R2, R7, 0xff, R2, 0xb8, !PT ;  /* 0x000000ff0702a812 */ /* 0x004fc600078eb802 */
[----:B------:R1:W-:Y:S04]  /*02e0*/  STS [UR8+0x34], R0 ;  /* 0x00003400ff007988 */ /* 0x0003e80008000808 */
[----:B------:R1:W-:Y:S02]  /*02f0*/  @!P2 STS [UR8+0x38], R2 ;  /* 0x00003802ff00a988 */ /* 0x0003e40008000808 */
.L_x_3:
[----:B------:R-:W-:Y:S05]  /*0300*/  BSYNC B0 ;  /* 0x0000000000007941 */ /* 0x000fea0003800000 */
.L_x_2:
[----:B------:R-:W-:Y:S04]  /*0310*/  BSSY B0, `(.L_x_4) ;  /* 0x000000e000007945 */ /* 0x000fe80003800000 */
[----:B------:R-:W-:Y:S05]  /*0320*/  @P2 BRA `(.L_x_5) ;  /* 0x0000000000302947 */ /* 0x000fea0003800000 */
[----:B-1----:R-:W1:Y:S01]  /*0330*/  LDS R2, [UR8+0x34] ;  /* 0x00003408ff027984 */ /* 0x002e620008000800 */
[----:B------:R-:W3:Y:S03]  /*0340*/  LDC.64 R4, c[0x0][0x238] ;  /* 0x00008e00ff047b82 */ /* 0x000ee60000000a00 */
[----:B--2---:R-:W2:Y:S01]  /*0350*/  LDS R0, [UR8+0x1c] ;  /* 0x00001c08ff007984 */ /* 0x004ea20008000800 */
[C---:B---3--:R-:W-:Y:S01]  /*0360*/  SHF.L.U64.HI R5, R4.reuse, 0x1, R5 ;  /* 0x0000000104057819 */ /* 0x048fe20000010205 */
[----:B------:R-:W-:-:S03]  /*0370*/  IMAD.SHL.U32 R4, R4, 0x2, RZ ;  /* 0x0000000204047824 */ /* 0x000fc600078e00ff */
[--C-:B------:R-:W-:Y:S02]  /*0380*/  SHF.R.U32.HI R7, RZ, 0x4, R5.reuse ;  /* 0x00000004ff077819 */ /* 0x100fe40000011605 */
[----:B------:R-:W-:-:S05]  /*0390*/  SHF.R.U64 R4, R4, 0x4, R5 ;  /* 0x0000000404047819 */ /* 0x000fca0000001205 */
[----:B------:R3:W-:Y:S01]  /*03a0*/  STS [UR8+0xc], R4 ;  /* 0x00000c04ff007988 */ /* 0x0007e20008000808 */
[----:B-1----:R-:W-:Y:S02]  /*03b0*/  LOP3.LUT R2, R2, 0x7, RZ, 0xb8, !PT ;  /* 0x0000000702027812 */ /* 0x002fe400078eb8ff */
[----:B--2---:R-:W-:-:S03]  /*03c0*/  LOP3.LUT R0, R0, 0xf, R7, 0xb8, !PT ;  /* 0x0000000f00007812 */ /* 0x004fc600078eb807 */
[----:B------:R3:W-:Y:S04]  /*03d0*/  STS [UR8+0x34], R2 ;  /* 0x00003402ff007988 */ /* 0x0007e80008000808 */
[----:B------:R3:W-:Y:S02]  /*03e0*/  STS [UR8+0x1c], R0 ;  /* 0x00001c00ff007988 */ /* 0x0007e40008000808 */
.L_x_5:
[----:B------:R-:W-:Y:S05]  /*03f0*/  BSYNC B0 ;  /* 0x0000000000007941 */ /* 0x000fea0003800000 */
.L_x_4:
[----:B------:R-:W-:Y:S04]  /*0400*/  BSSY B1, `(.L_x_6) ;  /* 0x000001b000017945 */ /* 0x000fe80003800000 */
[----:B------:R-:W-:Y:S01]  /*0410*/  BSSY B0, `(.L_x_7) ;  /* 0x0000016000007945 */ /* 0x000fe20003800000 */
[----:B-123--:R-:W-:-:S03]  /*0420*/  IMAD.MOV.U32 R0, RZ, RZ, RZ ;  /* 0x000000ffff007224 */ /* 0x00efc600078e00ff */
[----:B------:R-:W-:Y:S05]  /*0430*/  @P2 BRA `(.L_x_8) ;  /* 0x0000000000202947 */ /* 0x000fea0003800000 */
[----:B------:R-:W1:Y:S02]  /*0440*/  LDS R2, [UR8+0x34] ;  /* 0x00003408ff027984 */ /* 0x000e640008000800 */
[----:B-1----:R-:W-:-:S05]  /*0450*/  LOP3.LUT R2, R2, 0x38, RZ, 0xb8, !PT ;  /* 0x0000003802027812 */ /* 0x002fca00078eb8ff */
[----:B------:R1:W-:Y:S01]  /*0460*/  STS [UR8+0x34], R2 ;  /* 0x00003402ff007988 */ /* 0x0003e20008000808 */
[----:B------:R-:W-:Y:S05]  /*0470*/  @P2 BRA `(.L_x_9) ;  /* 0x0000000000202947 */ /* 0x000fea0003800000 */
[----:B-1----:R-:W1:Y:S01]  /*0480*/  LDS R2, [UR8+0x8] ;  /* 0x00000808ff027984 */ /* 0x002e620008000800 */
[----:B------:R-:W-:-:S05]  /*0490*/  IMAD.MOV.U32 R5, RZ, RZ, 0x780 ;  /* 0x00000780ff057424 */ /* 0x000fca00078e00ff */
[----:B-1----:R-:W-:-:S05]  /*04a0*/  LOP3.LUT R2, R2, 0x500, R5, 0xd8, !PT ;  /* 0x0000050002027812 */ /* 0x002fca00078ed805 */
[----:B------:R1:W-:Y:S02]  /*04b0*/  STS [UR8+0x8], R2 ;  /* 0x00000802ff007988 */ /* 0x0003e40008000808 */
.L_x_8:
[----:B------:R-:W-:Y:S05]  /*04c0*/  @P2 BRA `(.L_x_10) ;  /* 0x0000000000282947 */ /* 0x000fea0003800000 */
[----:B-1----:R-:W1:Y:S02]  /*04d0*/  LDS R2, [UR8+0x8] ;  /* 0x00000808ff027984 */ /* 0x002e640008000800 */
[----:B-1----:R-:W-:-:S05]  /*04e0*/  LOP3.LUT R2, R2, 0x1800, RZ, 0xb8, !PT ;  /* 0x0000180002027812 */ /* 0x002fca00078eb8ff */
[----:B------:R2:W-:Y:S02]  /*04f0*/  STS [UR8+0x8], R2 ;  /* 0x00000802ff007988 */ /* 0x0005e40008000808 */
.L_x_9:
[----:B------:R-:W-:Y:S05]  /*0500*/  @P2 BREAK B0 ;  /* 0x0000000000002942 */ /* 0x000fea0003800000 */
[----:B------:R-:W-:Y:S05]  /*0510*/  @P2 BRA `(.L_x_11) ;  /* 0x0000000000242947 */ /* 0x000fea0003800000 */
[----:B------:R-:W3:Y:S01]  /*0520*/  LDS R5, [UR8+0x8] ;  /* 0x00000808ff057984 */ /* 0x000ee20008000800 */
[----:B-12---:R-:W-:-:S05]  /*0530*/  IMAD.MOV.U32 R2, RZ, RZ, 0x6000 ;  /* 0x00006000ff027424 */ /* 0x006fca00078e00ff */
[----:B---3--:R-:W-:-:S04]  /*0540*/  LOP3.LUT R2, R5, 0x4000, R2, 0xd8, !PT ;  /* 0x0000400005027812 */ /* 0x008fc800078ed802 */
[----:B------:R-:W-:-:S05]  /*0550*/  LOP3.LUT R2, R2, 0x400000, RZ, 0xb8, !PT ;  /* 0x0040000002027812 */ /* 0x000fca00078eb8ff */
[----:B------:R2:W-:Y:S02]  /*0560*/  STS [UR8+0x8], R2 ;  /* 0x00000802ff007988 */ /* 0x0005e40008000808 */
.L_x_10:
[----:B------:R-:W-:Y:S05]  /*0570*/  BSYNC B0 ;  /* 0x0000000000007941 */ /* 0x000fea0003800000 */
.L_x_7:
[----:B-12---:R-:W1:Y:S02]  /*0580*/  @!P2 LDS R2, [UR8+0x8] ;  /* 0x00000808ff02a984 */ /* 0x006e640008000800 */
[----:B-1----:R-:W-:-:S05]  /*0590*/  @!P2 LOP3.LUT R2, R2, 0x8000, RZ, 0xb8, !PT ;  /* 0x000080000202a812 */ /* 0x002fca00078eb8ff */
[----:B------:R3:W-:Y:S02]  /*05a0*/  @!P2 STS [UR8+0x8], R2 ;  /* 0x00000802ff00a988 */ /* 0x0007e40008000808 */
.L_x_11:
[----:B------:R-:W-:Y:S05]  /*05b0*/  BSYNC B1 ;  /* 0x0000000000017941 */ /* 0x000fea0003800000 */
.L_x_6:
[----:B------:R-:W-:Y:S05]  /*05c0*/  WARPSYNC.ALL ;  /* 0x0000000000007948 */ /* 0x000fea0003800000 */
[----:B------:R-:W4:Y:S02]  /*05d0*/  LDC R7, c[0x0][0x22c] ;  /* 0x00008b00ff077b82 */ /* 0x000f240000000800 */
[----:B----4-:R-:W-:Y:S01]  /*05e0*/  VIADD R7, R7, 0xffffffff ;  /* 0xffffffff07077836 */ /* 0x010fe20000000000 */
[----:B------:R-:W-:Y:S06]  /*05f0*/  @P0 BRA `(.L_x_12) ;  /* 0x0000000000280947 */ /* 0x000fec0003800000 */
[----:B-123--:R-:W1:Y:S01]  /*0600*/  S2R R2, SR_LANEID ;  /* 0x0000000000027919 */ /* 0x00ee620000000000 */
[----:B------:R-:W-:Y:S05]  /*0610*/  WARPSYNC.ALL ;  /* 0x0000000000007948 */ /* 0x000fea0003800000 */
[----:B-1----:R-:W-:-:S05]  /*0620*/  IMAD.SHL.U32 R2, R2, 0x4, RZ ;  /* 0x0000000402027824 */ /* 0x002fca00078e00ff */
[----:B------:R-:W1:Y:S01]  /*0630*/  LDS R9, [R2+UR8] ;  /* 0x0000000802097984 */ /* 0x000e620008000800 */
[----:B------:R-:W-:-:S05]  /*0640*/  IADD3 R4, P1, R2, UR20, RZ ;  /* 0x0000001402047c10 */ /* 0x000fca000ff3e0ff */
[----:B------:R-:W-:-:S05]  /*0650*/  IMAD.X R5, RZ, RZ, UR21, P1 ;  /* 0x00000015ff057e24 */ /* 0x000fca00088e06ff */
[----:B-1----:R4:W5:Y:S01]  /*0660*/  ATOMG.E.EXCH.STRONG.GPU PT, RZ, [R4], R9 ;  /* 0x0000000904ff73a8 */ /* 0x00296200041ee100 */
[----:B------:R-:W-:-:S04]  /*0670*/  DEPBAR {5,4,3,2,1,0} ;  /* 0x0000003f0000791a */ /* 0x000fc80000000000 */
[----:B------:R4:W-:Y:S01]  /*0680*/  UTMACCTL.IV [UR20] ;  /* 0x00000000140079b9 */ /* 0x0009e20008000000 */
[----:B------:R-:W-:Y:S01]  /*0690*/  NOP ;  /* 0x0000000000007918 */ /* 0x000fe20000000000 */
.L_x_12:
[----:B------:R-:W-:Y:S05]  /*06a0*/  @P0 BRA `(.L_x_13) ;  /* 0x00000000000c0947 */ /* 0x000fea0003800000 */
[----:B------:R0:W-:Y:S01]  /*06b0*/  UTMACMDFLUSH ;  /* 0x00000000000079b7 */ /* 0x0001e20000000000 */
[----:B------:R-:W-:Y:S05]  /*06c0*/  @P0 BRA `(.L_x_13) ;  /* 0x0000000000040947 */ /* 0x000fea0003800000 */
[----:B------:R-:W-:-:S04]  /*06d0*/  DEPBAR.LE SB0, 0x0 ;  /* 0x000080000000791a */ /* 0x000fc80000000000 */
.L_x_13:
[----:B------:R-:W-:Y:S05]  /*06e0*/  WARPSYNC.ALL ;  /* 0x0000000000007948 */ /* 0x000fea0003800000 */
[----:B-----5:R-:W-:Y:S06]  /*06f0*/  BAR.SYNC.DEFER_BLOCKING 0x0 ;  /* 0x0000000000007b1d */ /* 0x020fec0000010000 */
[----:B------:R-:W-:Y:S02]  /*0700*/  BSSY B1, `(.L_x_14) ;  /* 0x000000b000017945 */ /* 0x000fe40003800000 */
[----:B------:R-:W-:Y:S06]  /*0710*/  BAR.SYNC.DEFER_BLOCKING 0x0 ;  /* 0x0000000000007b1d */ /* 0x000fec0000010000 */
[----:B------:R1:W-:Y:S01]  /*0720*/  @!P0 STS [R12], RZ ;  /* 0x000000ff0c008388 */ /* 0x0003e20000000800 */
[----:B------:R-:W-:Y:S01]  /*0730*/  NOP ;  /* 0x0000000000007918 */ /* 0x000fe20000000000 */
[----:B------:R-:W-:Y:S05]  /*0740*/  @P2 BRA `(.L_x_15) ;  /* 0x0000000000182947 */ /* 0x000fea0003800000 */
[----:B-123--:R-:W1:Y:S01]  /*0750*/  LDS R2, [UR8+0x8] ;  /* 0x00000808ff027984 */ /* 0x00ee620008000800 */
[----:B------:R-:W2:Y:S01]  /*0760*/  LDC.64 R10, c[0x0][0x218] ;  /* 0x00008600ff0a7b82 */ /* 0x000ea20000000a00 */
[----:B----4-:R-:W-:Y:S02]  /*0770*/  IMAD.MOV.U32 R5, RZ, RZ, 0x70 ;  /* 0x00000070ff057424 */ /* 0x010fe400078e00ff */
[----:B--2---:R2:W-:Y:S03]  /*0780*/  STS.64 [UR8], R10 ;  /* 0x0000000aff007988 */ /* 0x0045e60008000a08 */
[----:B-1----:R-:W-:-:S05]  /*0790*/  LOP3.LUT R2, R2, 0x10, R5, 0xd8, !PT ;  /* 0x0000001002027812 */ /* 0x002fca00078ed805 */
[----:B------:R2:W-:Y:S02]  /*07a0*/  STS [UR8+0x8], R2 ;  /* 0x00000802ff007988 */ /* 0x0005e40008000808 */
.L_x_15:
[----:B----4-:R-:W-:Y:S05]  /*07b0*/  BSYNC B1 ;  /* 0x0000000000017941 */ /* 0x010fea0003800000 */
.L_x_14:
[----:B------:R-:W-:Y:S04]  /*07c0*/  BSSY B1, `(.L_x_16) ;  /* 0x000000a000017945 */ /* 0x000fe80003800000 */
[----:B------:R-:W-:Y:S05]  /*07d0*/  @P2 BRA `(.L_x_17) ;  /* 0x0000000000202947 */ /* 0x000fea0003800000 */
[----:B-123--:R-:W1:Y:S01]  /*07e0*/  LDS R2, [UR8+0x34] ;  /* 0x00003408ff027984 */ /* 0x00ee620008000800 */
[----:B------:R-:W-:Y:S02]  /*07f0*/  IMAD.MOV.U32 R5, RZ, RZ, 0x3f000000 ;  /* 0x3f000000ff057424 */ /* 0x000fe400078e00ff */
[----:B------:R-:W-:Y:S01]  /*0800*/  @!P2 IMAD.MOV.U32 R4, RZ, RZ, 0x1f ;  /* 0x0000001fff04a424 */ /* 0x000fe200078e00ff */
[----:B------:R-:W2:Y:S02]  /*0810*/  @!P2 LDS R9, [UR8+0x38] ;  /* 0x00003808ff09a984 */ /* 0x000ea40008000800 */
[----:B-1----:R-:W-:Y:S02]  /*0820*/  LOP3.LUT R2, R2, 0xff000000, R5, 0xb8, !PT ;  /* 0xff00000002027812 */ /* 0x002fe400078eb805 */
[----:B--2---:R-:W-:-:S03]  /*0830*/  @!P2 LOP3.LUT R4, R9, 0xff, R4, 0xb8, !PT ;  /* 0x000000ff0904a812 */ /* 0x004fc600078eb804 */
[----:B------:R4:W-:Y:S04]  /*0840*/  STS [UR8+0x34], R2 ;  /* 0x00003402ff007988 */ /* 0x0009e80008000808 */
[----:B------:R4:W-:Y:S02]  /*0850*/  @!P2 STS [UR8+0x38], R4 ;  /* 0x00003804ff00a988 */ /* 0x0009e40008000808 */
.L_x_17:
[----:B------:R-:W-:Y:S05]  /*0860*/  BSYNC B1 ;  /* 0x0000000000017941 */ /* 0x000fea0003800000 */
.L_x_16:
[----:B------:R-:W-:Y:S04]  /*0870*/  BSSY B1, `(.L_x_18) ;  /* 0x0000004000017945 */ /* 0x000fe80003800000 */
[----:B------:R-:W-:Y:S05]  /*0880*/  @P2 BRA `(.L_x_19) ;  /* 0x0000000000082947 */ /* 0x000fea0003800000 */
[----:B------:R1:W-:Y:S04]  /*0890*/  STS [UR8+0x24], R8 ;  /* 0x00002408ff007988 */ /* 0x0003e80008000808 */
[----:B------:R1:W-:Y:S02]  /*08a0*/  STS [UR8+0x20], R7 ;  /* 0x00002007ff007988 */ /* 0x0003e40008000808 */
.L_x_19:
[----:B------:R-:W-:Y:S05]  /*08b0*/  BSYNC B1 ;  /* 0x0000000000017941 */ /* 0x000fea0003800000 */
.L_x_18:
[----:B------:R-:W-:Y:S04]  /*08c0*/  BSSY B1, `(.L_x_20) ;  /* 0x000000e000017945 */ /* 0x000fe80003800000 */
[----:B------:R-:W-:Y:S05]  /*08d0*/  @P2 BRA `(.L_x_21) ;  /* 0x0000000000302947 */ /* 0x000fea0003800000 */
[----:B----4-:R-:W4:Y:S01]  /*08e0*/  LDS R4, [UR8+0x34] ;  /* 0x00003408ff047984 */ /* 0x010f220008000800 */
[----:B--2---:R-:W2:Y:S03]  /*08f0*/  LDC.64 R10, c[0x0][0x240] ;  /* 0x00009000ff0a7b82 */ /* 0x004ea60000000a00 */
[----:B-1-3--:R-:W1:Y:S01]  /*0900*/  LDS R2, [UR8+0x1c] ;  /* 0x00001c08ff027984 */ /* 0x00ae620008000800 */
[C---:B--2---:R-:W-:Y:S01]  /*0910*/  SHF.L.U64.HI R8, R10.reuse, 0x1, R11 ;  /* 0x000000010a087819 */ /* 0x044fe2000001020b */
[----:B------:R-:W-:-:S03]  /*0920*/  IMAD.SHL.U32 R5, R10, 0x2, RZ ;  /* 0x000000020a057824 */ /* 0x000fc600078e00ff */
[--C-:B------:R-:W-:Y:S02]  /*0930*/  SHF.R.U32.HI R9, RZ, 0x4, R8.reuse ;  /* 0x00000004ff097819 */ /* 0x100fe40000011608 */
[----:B------:R-:W-:-:S05]  /*0940*/  SHF.R.U64 R5, R5, 0x4, R8 ;  /* 0x0000000405057819 */ /* 0x000fca0000001208 */
[----:B------:R2:W-:Y:S01]  /*0950*/  STS [UR8+0xc], R5 ;  /* 0x00000c05ff007988 */ /* 0x0005e20008000808 */
[----:B----4-:R-:W-:Y:S02]  /*0960*/  LOP3.LUT R4, R4, 0x7, RZ, 0xb8, !PT ;  /* 0x0000000704047812 */ /* 0x010fe400078eb8ff */
[----:B-1----:R-:W-:-:S03]  /*0970*/  LOP3.LUT R2, R2, 0xf, R9, 0xb8, !PT ;  /* 0x0000000f02027812 */ /* 0x002fc600078eb809 */
[----:B------:R2:W-:Y:S04]  /*0980*/  STS [UR8+0x34], R4 ;  /* 0x00003404ff007988 */ /* 0x0005e80008000808 */
[----:B------:R2:W-:Y:S02]  /*0990*/  STS [UR8+0x1c], R2 ;  /* 0x00001c02ff007988 */ /* 0x0005e40008000808 */
.L_x_21:
[----:B------:R-:W-:Y:S05]  /*09a0*/  BSYNC B1 ;  /* 0x0000000000017941 */ /* 0x000fea0003800000 */
.L_x_20:
[----:B------:R-:W-:Y:S04]  /*09b0*/  BSSY B2, `(.L_x_22) ;  /* 0x000001a000027945 */ /* 0x000fe80003800000 */
[----:B------:R-:W-:Y:S04]  /*09c0*/  BSSY B1, `(.L_x_23) ;  /* 0x0000015000017945 */ /* 0x000fe80003800000 */
[----:B------:R-:W-:Y:S05]  /*09d0*/  @P2 BRA `(.L_x_24) ;  /* 0x0000000000202947 */ /* 0x000fea0003800000 */
[----:B-1234-:R-:W1:Y:S02]  /*09e0*/  LDS R2, [UR8+0x34] ;  /* 0x00003408ff027984 */ /* 0x01ee640008000800 */
[----:B-1----:R-:W-:-:S05]  /*09f0*/  LOP3.LUT R2, R2, 0x38, RZ, 0xb8, !PT ;  /* 0x0000003802027812 */ /* 0x002fca00078eb8ff */
[----:B------:R1:W-:Y:S01]  /*0a00*/  STS [UR8+0x34], R2 ;  /* 0x00003402ff007988 */ /* 0x0003e20008000808 */
[----:B------:R-:W-:Y:S05]  /*0a10*/  @P2 BRA `(.L_x_25) ;  /* 0x0000000000202947 */ /* 0x000fea0003800000 */
[----:B-1----:R-:W1:Y:S01]  /*0a20*/  LDS R2, [UR8+0x8] ;  /* 0x00000808ff027984 */ /* 0x002e620008000800 */
[----:B------:R-:W-:-:S05]  /*0a30*/  IMAD.MOV.U32 R5, RZ, RZ, 0x780 ;  /* 0x00000780ff057424 */ /* 0x000fca00078e00ff */
[----:B-1----:R-:W-:-:S05]  /*0a40*/  LOP3.LUT R2, R2, 0x500, R5, 0xd8, !PT ;  /* 0x0000050002027812 */ /* 0x002fca00078ed805 */
[----:B------:R1:W-:Y:S02]  /*0a50*/  STS [UR8+0x8], R2 ;  /* 0x00000802ff007988 */ /* 0x0003e40008000808 */
.L_x_24:
[----:B------:R-:W-:Y:S05]  /*0a60*/  @P2 BRA `(.L_x_26) ;  /* 0x0000000000282947 */ /* 0x000fea0003800000 */
[----:B-1234-:R-:W1:Y:S02]  /*0a70*/  LDS R2, [UR8+0x8] ;  /* 0x00000808ff027984 */ /* 0x01ee640008000800 */
[----:B-1----:R-:W-:-:S05]  /*0a80*/  LOP3.LUT R2, R2, 0x1800, RZ, 0xb8, !PT ;  /* 0x0000180002027812 */ /* 0x002fca00078eb8ff */
[----:B------:R2:W-:Y:S02]  /*0a90*/  STS [UR8+0x8], R2 ;  /* 0x00000802ff007988 */ /* 0x0005e40008000808 */
.L_x_25:
[----:B------:R-:W-:Y:S05]  /*0aa0*/  @P2 BREAK B1 ;  /* 0x0000000000012942 */ /* 0x000fea0003800000 */
[----:B------:R-:W-:Y:S05]  /*0ab0*/  @P2 BRA `(.L_x_27) ;  /* 0x0000000000242947 */ /* 0x000fea0003800000 */
[----:B-12---:R-:W1:Y:S01]  /*0ac0*/  LDS R2, [UR8+0x8] ;  /* 0x00000808ff027984 */ /* 0x006e620008000800 */
[----:B------:R-:W-:-:S05]  /*0ad0*/  IMAD.MOV.U32 R5, RZ, RZ, 0x6000 ;  /* 0x00006000ff057424 */ /* 0x000fca00078e00ff */
[----:B-1----:R-:W-:-:S04]  /*0ae0*/  LOP3.LUT R2, R2, 0x6000, R5, 0xd8, !PT ;  /* 0x0000600002027812 */ /* 0x002fc800078ed805 */
[----:B------:R-:W-:-:S05]  /*0af0*/  LOP3.LUT R2, R2, 0x400000, RZ, 0xb8, !PT ;  /* 0x0040000002027812 */ /* 0x000fca00078eb8ff */
[----:B------:R1:W-:Y:S02]  /*0b00*/  STS [UR8+0x8], R2 ;  /* 0x00000802ff007988 */ /* 0x0003e40008000808 */
.L_x_26:
[----:B------:R-:W-:Y:S05]  /*0b10*/  BSYNC B1 ;  /* 0x0000000000017941 */ /* 0x000fea0003800000 */
.L_x_23:
[----:B-1234-:R-:W1:Y:S02]  /*0b20*/  @!P2 LDS R2, [UR8+0x8] ;  /* 0x00000808ff02a984 */ /* 0x01ee640008000800 */
[----:B-1----:R-:W-:-:S05]  /*0b30*/  @!P2 LOP3.LUT R2, R2, 0x8000, RZ, 0xb8, !PT ;  /* 0x000080000202a812 */ /* 0x002fca00078eb8ff */
[----:B------:R3:W-:Y:S02]  /*0b40*/  @!P2 STS [UR8+0x8], R2 ;  /* 0x00000802ff00a988 */ /* 0x0007e40008000808 */
.L_x_27:
[----:B------:R-:W-:Y:S05]  /*0b50*/  BSYNC B2 ;  /* 0x0000000000027941 */ /* 0x000fea0003800000 */
.L_x_22:
[----:B------:R-:W-:Y:S05]  /*0b60*/  WARPSYNC.ALL ;  /* 0x0000000000007948 */ /* 0x000fea0003800000 */
[----:B------:R-:W-:-:S04]  /*0b70*/  UIADD3 UR23, UR4, 0x80, URZ ;  /* 0x0000008004177890 */ /* 0x000fc8000fffe03f */
[----:B------:R-:W-:-:S04]  /*0b80*/  UIADD3 UR22, UP0, UR23, UR48, URZ ;  /* 0x0000003017167290 */ /* 0x000fc8000ff1e03f */
[----:B------:R-:W-:Y:S01]  /*0b90*/  ULEA.HI.X.SX32 UR23, UR23, UR49, 0x1, UP0 ;  /* 0x0000003117177291 */ /* 0x000fe200080f0e3f */
[----:B------:R-:W-:Y:S11]  /*0ba0*/  @P0 BRA `(.L_x_28) ;  /* 0x0000000000280947 */ /* 0x000ff60003800000 */
        /* <DEDUP_REMOVED lines=10> */
.L_x_28:
[----:B------:R-:W-:Y:S05]  /*0c50*/  @P0 BRA `(.L_x_29) ;  /* 0x00000000000c0947 */ /* 0x000fea0003800000 */
[----:B------:R0:W-:Y:S01]  /*0c60*/  UTMACMDFLUSH ;  /* 0x00000000000079b7 */ /* 0x0001e20000000000 */
[----:B------:R-:W-:Y:S05]  /*0c70*/  @P0 BRA `(.L_x_29) ;  /* 0x0000000000040947 */ /* 0x000fea0003800000 */
[----:B------:R-:W-:-:S04]  /*0c80*/  DEPBAR.LE SB0, 0x0 ;  /* 0x000080000000791a */ /* 0x000fc80000000000 */
.L_x_29:
        /* <DEDUP_REMOVED lines=8> */
[----:B----4-:R-:W2:Y:S01]  /*0d10*/  LDC.64 R8, c[0x0][0x220] ;  /* 0x00008800ff087b82 */ /* 0x010ea20000000a00 */
[----:B------:R-:W-:Y:S02]  /*0d20*/  IMAD.MOV.U32 R5, RZ, RZ, 0x70 ;  /* 0x00000070ff057424 */ /* 0x000fe400078e00ff */
[----:B--2---:R2:W-:Y:S03]  /*0d30*/  STS.64 [UR8], R8 ;  /* 0x00000008ff007988 */ /* 0x0045e60008000a08 */
[----:B-1----:R-:W-:-:S05]  /*0d40*/  LOP3.LUT R2, R2, 0x10, R5, 0xd8, !PT ;  /* 0x0000001002027812 */ /* 0x002fca00078ed805 */
[----:B------:R2:W-:Y:S02]  /*0d50*/  STS [UR8+0x8], R2 ;  /* 0x00000802ff007988 */ /* 0x0005e40008000808 */
.L_x_31:
[----:B----4-:R-:W-:Y:S05]  /*0d60*/  BSYNC B2 ;  /* 0x0000000000027941 */ /* 0x010fea0003800000 */
.L_x_30:
[----:B------:R-:W-:Y:S04]  /*0d70*/  BSSY B3, `(.L_x_32) ;  /* 0x0000011000037945 */ /* 0x000fe80003800000 */
[----:B------:R-:W-:Y:S04]  /*0d80*/  BSSY B2, `(.L_x_33) ;  /* 0x000000e000027945 */ /* 0x000fe80003800000 */
[----:B------:R-:W-:Y:S05]  /*0d90*/  @P2 BRA `(.L_x_34) ;  /* 0x0000000000242947 */ /* 0x000fea0003800000 */
[----:B-123--:R-:W1:Y:S01]  /*0da0*/  LDS R2, [UR8+0x34] ;  /* 0x00003408ff027984 */ /* 0x00ee620008000800 */
[----:B------:R-:W-:-:S05]  /*0db0*/  IMAD.MOV.U32 R5, RZ, RZ, 0x3f000000 ;  /* 0x3f000000ff057424 */ /* 0x000fca00078e00ff */
[----:B-1----:R-:W-:-:S05]  /*0dc0*/  LOP3.LUT R2, R2, 0xff000000, R5, 0xb8, !PT ;  /* 0xff00000002027812 */ /* 0x002fca00078eb805 */
[----:B------:R1:W-:Y:S01]  /*0dd0*/  STS [UR8+0x34], R2 ;  /* 0x00003402ff007988 */ /* 0x0003e20008000808 */
[----:B------:R-:W-:Y:S05]  /*0de0*/  @P2 BRA `(.L_x_35) ;  /* 0x00000000001c2947 */ /* 0x000fea0003800000 */
[----:B-1----:R-:W1:Y:S01]  /*0df0*/  LDS R2, [UR8+0x38] ;  /* 0x00003808ff027984 */ /* 0x002e620008000800 */
[----:B------:R-:W-:-:S05]  /*0e00*/  IMAD.MOV.U32 R5, RZ, RZ, 0xff ;  /* 0x000000ffff057424 */ /* 0x000fca00078e00ff */
[----:B-1----:R-:W-:-:S05]  /*0e10*/  LOP3.LUT R2, R2, 0xff, R5, 0xb8, !PT ;  /* 0x000000ff02027812 */ /* 0x002fca00078eb805 */
[----:B------:R4:W-:Y:S02]  /*0e20*/  STS [UR8+0x38], R2 ;  /* 0x00003802ff007988 */ /* 0x0009e40008000808 */
.L_x_34:
[----:B------:R-:W-:Y:S05]  /*0e30*/  @P2 BREAK B2 ;  /* 0x0000000000022942 */ /* 0x000fea0003800000 */
[----:B------:R-:W-:Y:S05]  /*0e40*/  @P2 BRA `(.L_x_36) ;  /* 0x00000000000c2947 */ /* 0x000fea0003800000 */
[----:B------:R1:W-:Y:S02]  /*0e50*/  STS [UR8+0x20], R7 ;  /* 0x00002007ff007988 */ /* 0x0003e40008000808 */
.L_x_35:
[----:B------:R-:W-:Y:S05]  /*0e60*/  BSYNC B2 ;  /* 0x0000000000027941 */ /* 0x000fea0003800000 */
.L_x_33:
[----:B------:R1:W-:Y:S02]  /*0e70*/  @!P2 STS [UR8+0x24], R6 ;  /* 0x00002406ff00a988 */ /* 0x0003e40008000808 */
.L_x_36:
[----:B------:R-:W-:Y:S05]  /*0e80*/  BSYNC B3 ;  /* 0x0000000000037941 */ /* 0x000fea0003800000 */
.L_x_32:
[----:B------:R-:W-:Y:S05]  /*0e90*/  WARPSYNC.ALL ;  /* 0x0000000000007948 */ /* 0x000fea0003800000 */
[----:B------:R-:W-:Y:S04]  /*0ea0*/  BSSY B3, `(.L_x_37) ;  /* 0x000000e000037945 */ /* 0x000fe80003800000 */
[----:B------:R-:W-:Y:S05]  /*0eb0*/  @P2 BRA `(.L_x_38) ;  /* 0x0000000000302947 */ /* 0x000fea0003800000 */
[----:B------:R-:W5:Y:S01]  /*0ec0*/  LDS R4, [UR8+0x34] ;  /* 0x00003408ff047984 */ /* 0x000f620008000800 */
[----:B--2---:R-:W2:Y:S03]  /*0ed0*/  LDC.64 R8, c[0x0][0x248] ;  /* 0x00009200ff087b82 */ /* 0x004ea60000000a00 */
[----:B-1-34-:R-:W1:Y:S01]  /*0ee0*/  LDS R2, [UR8+0x1c] ;  /* 0x00001c08ff027984 */ /* 0x01ae620008000800 */
[C---:B--2---:R-:W-:Y:S01]  /*0ef0*/  SHF.L.U64.HI R6, R8.reuse, 0x1, R9 ;  /* 0x0000000108067819 */ /* 0x044fe20000010209 */
[----:B------:R-:W-:-:S03]  /*0f00*/  IMAD.SHL.U32 R5, R8, 0x2, RZ ;  /* 0x0000000208057824 */ /* 0x000fc600078e00ff */
[--C-:B------:R-:W-:Y:S02]  /*0f10*/  SHF.R.U32.HI R7, RZ, 0x4, R6.reuse ;  /* 0x00000004ff077819 */ /* 0x100fe40000011606 */
[----:B------:R-:W-:-:S05]  /*0f20*/  SHF.R.U64 R5, R5, 0x4, R6 ;  /* 0x0000000405057819 */ /* 0x000fca0000001206 */
[----:B------:R2:W-:Y:S01]  /*0f30*/  STS [UR8+0xc], R5 ;  /* 0x00000c05ff007988 */ /* 0x0005e20008000808 */
[----:B-----5:R-:W-:Y:S02]  /*0f40*/  LOP3.LUT R4, R4, 0x7, RZ, 0xb8, !PT ;  /* 0x0000000704047812 */ /* 0x020fe400078eb8ff */
[----:B-1----:R-:W-:-:S03]  /*0f50*/  LOP3.LUT R2, R2, 0xf, R7, 0xb8, !PT ;  /* 0x0000000f02027812 */ /* 0x002fc600078eb807 */
[----:B------:R2:W-:Y:S04]  /*0f60*/  STS [UR8+0x34], R4 ;  /* 0x00003404ff007988 */ /* 0x0005e80008000808 */
[----:B------:R2:W-:Y:S02]  /*0f70*/  STS [UR8+0x1c], R2 ;  /* 0x00001c02ff007988 */ /* 0x0005e40008000808 */
.L_x_38:
[----:B------:R-:W-:Y:S05]  /*0f80*/  BSYNC B3 ;  /* 0x0000000000037941 */ /* 0x000fea0003800000 */
.L_x_37:
        /* <DEDUP_REMOVED lines=11> */
.L_x_41:
[----:B------:R-:W-:Y:S05]  /*1040*/  @P2 BRA `(.L_x_43) ;  /* 0x0000000000282947 */ /* 0x000fea0003800000 */
[----:B-1234-:R-:W1:Y:S02]  /*1050*/  LDS R2, [UR8+0x8] ;  /* 0x00000808ff027984 */ /* 0x01ee640008000800 */
[----:B-1----:R-:W-:-:S05]  /*1060*/  LOP3.LUT R2, R2, 0x1800, RZ, 0xb8, !PT ;  /* 0x0000180002027812 */ /* 0x002fca00078eb8ff */
[----:B------:R2:W-:Y:S02]  /*1070*/  STS [UR8+0x8], R2 ;  /* 0x00000802ff007988 */ /* 0x0005e40008000808 */
.L_x_42:
[----:B------:R-:W-:Y:S05]  /*1080*/  @P2 BREAK B4 ;  /* 0x0000000000042942 */ /* 0x000fea0003800000 */
[----:B------:R-:W-:Y:S05]  /*1090*/  @P2 BRA `(.L_x_44) ;  /* 0x0000000000242947 */ /* 0x000fea0003800000 */
[----:B-12---:R-:W1:Y:S01]  /*10a0*/  LDS R2, [UR8+0x8] ;  /* 0x00000808ff027984 */ /* 0x006e620008000800 */
[----:B------:R-:W-:-:S05]  /*10b0*/  IMAD.MOV.U32 R5, RZ, RZ, 0x6000 ;  /* 0x00006000ff057424 */ /* 0x000fca00078e00ff */
[----:B-1----:R-:W-:-:S04]  /*10c0*/  LOP3.LUT R2, R2, 0x6000, R5, 0xd8, !PT ;  /* 0x0000600002027812 */ /* 0x002fc800078ed805 */
[----:B------:R-:W-:-:S05]  /*10d0*/  LOP3.LUT R2, R2, 0x400000, RZ, 0xb8, !PT ;  /* 0x0040000002027812 */ /* 0x000fca00078eb8ff */
[----:B------:R1:W-:Y:S02]  /*10e0*/  STS [UR8+0x8], R2 ;  /* 0x00000802ff007988 */ /* 0x0003e40008000808 */
.L_x_43:
[----:B------:R-:W-:Y:S05]  /*10f0*/  BSYNC B4 ;  /* 0x0000000000047941 */ /* 0x000fea0003800000 */
.L_x_40:
[----:B-1234-:R-:W1:Y:S02]  /*1100*/  @!P2 LDS R2, [UR8+0x8] ;  /* 0x00000808ff02a984 */ /* 0x01ee640008000800 */
[----:B-1----:R-:W-:-:S05]  /*1110*/  @!P2 LOP3.LUT R2, R2, 0x8000, RZ, 0xb8, !PT ;  /* 0x000080000202a812 */ /* 0x002fca00078eb8ff */
[----:B------:R3:W-:Y:S02]  /*1120*/  @!P2 STS [UR8+0x8], R2 ;  /* 0x00000802ff00a988 */ /* 0x0007e40008000808 */
.L_x_44:
[----:B------:R-:W-:Y:S05]  /*1130*/  BSYNC B3 ;  /* 0x0000000000037941 */ /* 0x000fea0003800000 */
.L_x_39:
[----:B------:R-:W-:Y:S05]  /*1140*/  WARPSYNC.ALL ;  /* 0x0000000000007948 */ /* 0x000fea0003800000 */
[----:B------:R4:W-:Y:S01]  /*1150*/  STL [R1], RZ ;  /* 0x000000ff01007387 */ /* 0x0009e20000100800 */
[----:B------:R-:W-:Y:S01]  /*1160*/  UIADD3 UR4, UR4, 0x100, URZ ;  /* 0x0000010004047890 */ /* 0x000fe2000fffe03f */
[----:B------:R-:W-:Y:S02]  /*1170*/  ISETP.GE.AND P1, PT, R13, 0x1, PT ;  /* 0x000000010d00780c */ /* 0x000fe40003f26270 */
[----:B------:R-:W-:Y:S01]  /*1180*/  SHF.R.U32.HI R6, RZ, 0x5, R20 ;  /* 0x00000005ff067819 */ /* 0x000fe20000011614 */
[----:B------:R-:W-:-:S04]  /*1190*/  UIADD3 UR48, UP0, UR4, UR48, URZ ;  /* 0x0000003004307290 */ /* 0x000fc8000ff1e03f */
[----:B------:R-:W-:Y:S01]  /*11a0*/  ULEA.HI.X.SX32 UR49, UR4, UR49, 0x1, UP0 ;  /* 0x0000003104317291 */ /* 0x000fe200080f0e3f */
[----:B----4-:R-:W-:Y:S11]  /*11b0*/  @P0 BRA `(.L_x_45) ;  /* 0x0000000000280947 */ /* 0x010ff60003800000 */
        /* <DEDUP_REMOVED lines=10> */
.L_x_45:
[----:B------:R-:W-:Y:S05]  /*1260*/  @P0 BRA `(.L_x_46) ;  /* 0x00000000000c0947 */ /* 0x000fea0003800000 */
[----:B------:R0:W-:Y:S01]  /*1270*/  UTMACMDFLUSH ;  /* 0x00000000000079b7 */ /* 0x0001e20000000000 */
[----:B------:R-:W-:Y:S05]  /*1280*/  @P0 BRA `(.L_x_46) ;  /* 0x0000000000040947 */ /* 0x000fea0003800000 */
[----:B------:R-:W-:-:S04]  /*1290*/  DEPBAR.LE SB0, 0x0 ;  /* 0x000080000000791a */ /* 0x000fc80000000000 */
.L_x_46:
[----:B------:R1:W-:Y:S01]  /*12a0*/  STL [R1+0x4], RZ ;  /* 0x000004ff01007387 */ /* 0x0003e20000100800 */
[----:B------:R-:W-:Y:S05]  /*12b0*/  WARPSYNC.ALL ;  /* 0x0000000000007948 */ /* 0x000fea0003800000 */
[----:B------:R1:W-:Y:S01]  /*12c0*/  STL [R1+0x8], RZ ;  /* 0x000008ff01007387 */ /* 0x0003e20000100800 */
[----:B-----5:R-:W-:Y:S01]  /*12d0*/  VOTEU.ALL UP0, P2 ;  /* 0x00000000003f7886 */ /* 0x020fe20001000000 */
[----:B------:R-:W-:Y:S01]  /*12e0*/  UMOV UR4, 0x1 ;  /* 0x0000000100047882 */ /* 0x000fe20000000000 */
[----:B------:R-:W-:Y:S01]  /*12f0*/  R2UR UR50, R6 ;  /* 0x00000000063272ca */ /* 0x000fe200000e0000 */
[----:B------:R1:W-:Y:S01]  /*1300*/  STL [R1+0xc], RZ ;  /* 0x00000cff01007387 */ /* 0x0003e20000100800 */
[----:B------:R-:W-:Y:S01]  /*1310*/  USHF.L.U32 UR51, UR52, 0x7, URZ ;  /* 0x0000000734337899 */ /* 0x000fe2000800063f */
[----:B------:R-:W-:Y:S01]  /*1320*/  CS2R R152, SRZ ;  /* 0x0000000000987805 */ /* 0x000fe2000001ff00 */
[----:B------:R-:W-:-:S04]  /*1330*/  @!UP0 UIADD3 UR4, -UR4, 0x100000, URZ ;  /* 0x0010000004048890 */ /* 0x000fc8000fffe13f */
[----:B------:R-:W-:Y:S02]  /*1340*/  @!UP0 USHF.L.U32 UR5, UR4, 0xb, URZ ;  /* 0x0000000b04058899 */ /* 0x000fe4000800063f */
[----:B------:R-:W-:Y:S01]  /*1350*/  @!UP0 USHF.L.U32 UR4, UR4, 0x1, URZ ;  /* 0x0000000104048899 */ /* 0x000fe2000800063f */
[----:B------:R1:W-:Y:S01]  /*1360*/  STL [R1+0x10], RZ ;  /* 0x000010ff01007387 */ /* 0x0003e20000100800 */
[----:B------:R-:W-:Y:S01]  /*1370*/  VOTEU.ALL UP0, P2 ;  /* 0x00000000003f7886 */ /* 0x000fe20001000000 */
[----:B------:R-:W-:Y:S01]  /*1380*/  USHF.L.U32 UR11, UR53, 0x8, URZ ;  /* 0x00000008350b7899 */ /* 0x000fe2000800063f */
[----:B------:R-:W-:Y:S01]  /*1390*/  CS2R R154, SRZ ;  /* 0x00000000009a7805 */ /* 0x000fe2000001ff00 */
[----:B------:R1:W-:Y:S01]  /*13a0*/  STL [R1+0x14], RZ ;  /* 0x000014ff01007387 */ /* 0x0003e20000100800 */
[----:B------:R-:W-:Y:S02]  /*13b0*/  CS2R R156, SRZ ;  /* 0x00000000009c7805 */ /* 0x000fe4000001ff00 */
[----:B------:R-:W-:-:S02]  /*13c0*/  CS2R R158, SRZ ;  /* 0x00000000009e7805 */ /* 0x000fc4000001ff00 */
[----:B------:R-:W-:Y:S01]  /*13d0*/  CS2R R160, SRZ ;  /* 0x0000000000a07805 */ /* 0x000fe2000001ff00 */
[----:B------:R1:W-:Y:S01]  /*13e0*/  STL [R1+0x18], RZ ;  /* 0x000018ff01007387 */ /* 0x0003e20000100800 */
[----:B------:R-:W-:Y:S02]  /*13f0*/  CS2R R162, SRZ ;  /* 0x0000000000a27805 */ /* 0x000fe4000001ff00 */
[----:B------:R-:W-:Y:S02]  /*1400*/  CS2R R164, SRZ ;  /* 0x0000000000a47805 */ /* 0x000fe4000001ff00 */
        /* <DEDUP_REMOVED lines=118> */
[----:B------:R-:W-:-:S03]  /*1b70*/  CS2R R86, SRZ ;  /* 0x0000000000567805 */ /* 0x000fc6000001ff00 */
[----:B------:R1:W-:Y:S04]  /*1b80*/  STL [R1+0x94], RZ ;  /* 0x000094ff01007387 */ /* 0x0003e80000100800 */
        /* <DEDUP_REMOVED lines=18> */
[----:B------:R1:W-:Y:S01]  /*1cb0*/  STL [R1+0xe0], RZ ;  /* 0x0000e0ff01007387 */ /* 0x0003e20000100800 */
[----:B------:R-:W-:Y:S06]  /*1cc0*/  BAR.SYNC.DEFER_BLOCKING 0x0 ;  /* 0x0000000000007b1d */ /* 0x000fec0000010000 */
[----:B------:R1:W-:Y:S04]  /*1cd0*/  STL [R1+0xe4], RZ ;  /* 0x0000e4ff01007387 */ /* 0x0003e80000100800 */
[----:B------:R1:W-:Y:S04]  /*1ce0*/  STL [R1+0xe8], RZ ;  /* 0x0000e8ff01007387 */ /* 0x0003e80000100800 */
[----:B------:R1:W-:Y:S04]  /*1cf0*/  STL [R1+0xec], RZ ;  /* 0x0000ecff01007387 */ /* 0x0003e80000100800 */
[----:B------:R1:W-:Y:S04]  /*1d00*/  STL [R1+0xf0], RZ ;  /* 0x0000f0ff01007387 */ /* 0x0003e80000100800 */
[----:B------:R1:W-:Y:S04]  /*1d10*/  STL [R1+0xf4], RZ ;  /* 0x0000f4ff01007387 */ /* 0x0003e80000100800 */
[----:B------:R-:W2:Y:S02]  /*1d20*/  FENCE.VIEW.ASYNC.S ;  /* 0x00000000000073c6 */ /* 0x000ea40000000000 */
[----:B--2---:R1:W2:Y:S02]  /*1d30*/  @!UP0 SYNCS.EXCH.64 URZ, [UR8+0x6000], UR4 ;  /* 0x00600004083f85b2 */ /* 0x0042a40008000100 */
[----:B------:R1:W-:Y:S04]  /*1d40*/  STL [R1+0xf8], RZ ;  /* 0x0000f8ff01007387 */ /* 0x0003e80000100800 */
[----:B------:R1:W-:Y:S01]  /*1d50*/  STL [R1+0xfc], RZ ;  /* 0x0000fcff01007387 */ /* 0x0003e20000100800 */
[----:B------:R-:W-:Y:S05]  /*1d60*/  @!P1 BRA `(.L_x_47) ;  /* 0x0000001800009947 */ /* 0x000fea0003800000 */
[----:B------:R2:W-:Y:S01]  /*1d70*/  STL [R1], RZ ;  /* 0x000000ff01007387 */ /* 0x0005e20000100800 */
[----:B------:R-:W-:Y:S01]  /*1d80*/  USHF.R.U32.HI UR16, URZ, 0x4, UR8 ;  /* 0x000000043f107899 */ /* 0x000fe20008011608 */
[----:B------:R-:W-:Y:S01]  /*1d90*/  CS2R R152, SRZ ;  /* 0x0000000000987805 */ /* 0x000fe2000001ff00 */
[----:B-1----:R-:W-:Y:S01]  /*1da0*/  UIADD3 UR4, UR8, 0x4000, URZ ;  /* 0x0000400008047890 */ /* 0x002fe2000fffe03f */
[----:B------:R1:W-:Y:S01]  /*1db0*/  STL [R1+0x4], RZ ;  /* 0x000004ff01007387 */ /* 0x0003e20000100800 */
[----:B------:R-:W-:Y:S01]  /*1dc0*/  USGXT.U32 UR16, UR16, 0xe ;  /* 0x0000000e1010789a */ /* 0x000fe20008000000 */
[----:B------:R-:W-:Y:S01]  /*1dd0*/  CS2R R154, SRZ ;  /* 0x00000000009a7805 */ /* 0x000fe2000001ff00 */
[----:B------:R-:W-:Y:S01]  /*1de0*/  USHF.R.U32.HI UR4, URZ, 0x4, UR4 ;  /* 0x000000043f047899 */ /* 0x000fe20008011604 */
[----:B------:R1:W-:Y:S01]  /*1df0*/  STL [R1+0x8], RZ ;  /* 0x000008ff01007387 */ /* 0x0003e20000100800 */
[----:B------:R-:W-:Y:S01]  /*1e00*/  UIADD3 UR9, UP0, UR16, 0x2, URZ ;  /* 0x0000000210097890 */ /* 0x000fe2000ff1e03f */
[----:B------:R-:W-:Y:S01]  /*1e10*/  CS2R R156, SRZ ;  /* 0x00000000009c7805 */ /* 0x000fe2000001ff00 */
[----:B------:R-:W-:Y:S01]  /*1e20*/  UMOV UR5, URZ ;  /* 0x0000003f00057c82 */ /* 0x000fe20008000000 */
[----:B------:R1:W-:Y:S01]  /*1e30*/  STL [R1+0xc], RZ ;  /* 0x00000cff01007387 */ /* 0x0003e20000100800 */
[----:B------:R-:W-:Y:S01]  /*1e40*/  USGXT.U32 UR4, UR4, 0xe ;  /* 0x0000000e0404789a */ /* 0x000fe20008000000 */
[----:B------:R-:W-:Y:S01]  /*1e50*/  CS2R R158, SRZ ;  /* 0x00000000009e7805 */ /* 0x000fe2000001ff00 */
[----:B------:R-:W-:Y:S01]  /*1e60*/  UIADD3.X UR10, UR5, -0x7fffffe0, URZ, UP0, !UPT ;  /* 0x80000020050a7890 */ /* 0x000fe200087fe43f */
[----:B------:R1:W-:Y:S01]  /*1e70*/  STL [R1+0x10], RZ ;  /* 0x000010ff01007387 */ /* 0x0003e20000100800 */
[----:B------:R-:W-:Y:S01]  /*1e80*/  UMOV UR6, 0x1000080 ;  /* 0x0100008000067882 */ /* 0x000fe20000000000 */
[----:B------:R-:W-:Y:S01]  /*1e90*/  UMOV UR7, 0x40000040 ;  /* 0x4000004000077882 */ /* 0x000fe20000000000 */
[----:B------:R-:W-:Y:S01]  /*1ea0*/  CS2R R160, SRZ ;  /* 0x0000000000a07805 */ /* 0x000fe2000001ff00 */
[----:B------:R1:W-:Y:S01]  /*1eb0*/  STL [R1+0x14], RZ ;  /* 0x000014ff01007387 */ /* 0x0003e20000100800 */
[----:B------:R-:W-:-:S02]  /*1ec0*/  CS2R R162, SRZ ;  /* 0x0000000000a27805 */ /* 0x000fc4000001ff00 */
[----:B------:R-:W-:Y:S02]  /*1ed0*/  CS2R R164, SRZ ;  /* 0x0000000000a47805 */ /* 0x000fe4000001ff00 */
[----:B------:R-:W-:Y:S01]  /*1ee0*/  CS2R R166, SRZ ;  /* 0x0000000000a67805 */ /* 0x000fe2000001ff00 */
[----:B------:R1:W-:Y:S01]  /*1ef0*/  STL [R1+0x18], RZ ;  /* 0x000018ff01007387 */ /* 0x0003e20000100800 */
[----:B------:R-:W-:Y:S02]  /*1f00*/  CS2R R168, SRZ ;  /* 0x0000000000a87805 */ /* 0x000fe4000001ff00 */
[----:B------:R-:W-:Y:S02]  /*1f10*/  CS2R R170, SRZ ;  /* 0x0000000000aa7805 */ /* 0x000fe4000001ff00 */
        /* <DEDUP_REMOVED lines=98> */
[----:B------:R-:W-:Y:S01]  /*2540*/  CS2R R62, SRZ ;  /* 0x00000000003e7805 */ /* 0x000fe2000001ff00 */
[----:B------:R-:W-:Y:S01]  /*2550*/  ULOP3.LUT UR18, UR4, 0x1000000, URZ, 0xfc, !UPT ;  /* 0x0100000004127892 */ /* 0x000fe2000f8efc3f */
[----:B------:R-:W-:Y:S01]  /*2560*/  CS2R R64, SRZ ;  /* 0x0000000000407805 */ /* 0x000fe2000001ff00 */
[----:B------:R1:W-:Y:S01]  /*2570*/  STL [R1+0x80], RZ ;  /* 0x000080ff01007387 */ /* 0x0003e20000100800 */
[----:B------:R-:W-:Y:S01]  /*2580*/  UIADD3.64 UR6, UR4, UR6, URZ ;  /* 0x0000000604067297 */ /* 0x000fe2000fffe03f */
        /* <DEDUP_REMOVED lines=15> */
[----:B------:R-:W-:Y:S01]  /*2680*/  UMOV UR4, UR9 ;  /* 0x0000000900047c82 */ /* 0x000fe20008000000 */
[----:B------:R-:W-:Y:S01]  /*2690*/  UMOV UR5, UR10 ;  /* 0x0000000a00057c82 */ /* 0x000fe20008000000 */
[----:B------:R-:W-:Y:S01]  /*26a0*/  UMOV UR10, URZ ;  /* 0x0000003f000a7c82 */ /* 0x000fe20008000000 */
[----:B------:R1:W-:Y:S01]  /*26b0*/  STL [R1+0x94], RZ ;  /* 0x000094ff01007387 */ /* 0x0003e20000100800 */
[----:B------:R-:W-:-:S02]  /*26c0*/  UIADD3.64 UR24, UR4, 0xfe, URZ ;  /* 0x000000fe04187897 */ /* 0x000fc4000fffe03f */
[----:B------:R-:W-:Y:S01]  /*26d0*/  UIADD3.64 UR28, UR4, 0x100, URZ ;  /* 0x00000100041c7897 */ /* 0x000fe2000fffe03f */
[----:B------:R1:W-:Y:S01]  /*26e0*/  STL [R1+0x98], RZ ;  /* 0x000098ff01007387 */ /* 0x0003e20000100800 */
[----:B------:R-:W-:Y:S02]  /*26f0*/  UIADD3.64 UR32, UR4, 0x1fe, URZ ;  /* 0x000001fe04207897 */ /* 0x000fe4000fffe03f */
[----:B------:R-:W-:Y:S01]  /*2700*/  UIADD3.64 UR36, UR4, 0x200, URZ ;  /* 0x0000020004247897 */ /* 0x000fe2000fffe03f */
[----:B------:R1:W-:Y:S01]  /*2710*/  STL [R1+0x9c], RZ ;  /* 0x00009cff01007387 */ /* 0x0003e20000100800 */
[----:B------:R-:W-:Y:S02]  /*2720*/  UIADD3.64 UR40, UR4, 0x2fe, URZ ;  /* 0x000002fe04287897 */ /* 0x000fe4000fffe03f */
[----:B------:R-:W-:Y:S01]  /*2730*/  UIADD3.64 UR44, UR4, 0x300, URZ ;  /* 0x00000300042c7897 */ /* 0x000fe2000fffe03f */
[----:B------:R1:W-:Y:S01]  /*2740*/  STL [R1+0xa0], RZ ;  /* 0x0000a0ff01007387 */ /* 0x0003e20000100800 */
[----:B------:R-:W-:-:S03]  /*2750*/  UMOV UR19, 0x40000040 ;  /* 0x4000004000137882 */ /* 0x000fc60000000000 */
        /* <DEDUP_REMOVED lines=22> */
[----:B--2---:R1:W-:Y:S02]  /*28c0*/  STL [R1+0xfc], RZ ;  /* 0x0000fcff01007387 */ /* 0x0043e40000100800 */
.L_x_49:
[----:B------:R-:W-:Y:S01]  /*28d0*/  BAR.SYNC.DEFER_BLOCKING 0x0 ;  /* 0x0000000000007b1d */ /* 0x000fe20000010000 */
[----:B---3--:R-:W-:Y:S01]  /*28e0*/  @!P2 IMAD.MOV.U32 R2, RZ, RZ, 0x6000 ;  /* 0x00006000ff02a424 */ /* 0x008fe200078e00ff */
[----:B------:R-:W-:Y:S02]  /*28f0*/  ELECT P0, URZ, PT ;  /* 0x00000000003f782f */ /* 0x000fe40003800000 */
[----:B------:R-:W-:Y:S02]  /*2900*/  ELECT P1, URZ, PT ;  /* 0x00000000003f782f */ /* 0x000fe40003820000 */
[C---:B------:R-:W-:Y:S01]  /*2910*/  ISETP.LT.U32.AND P0, PT, R3.reuse, 0x20, P0 ;  /* 0x000000200300780c */ /* 0x040fe20000701070 */
[----:B------:R-:W-:Y:S01]  /*2920*/  ULOP3.LUT UR14, UR50, 0x1, URZ, 0xc0, !UPT ;  /* 0x00000001320e7892 */ /* 0x000fe2000f8ec03f */
[----:B------:R-:W-:Y:S01]  /*2930*/  ISETP.LT.U32.AND P1, PT, R3, 0x40, P1 ;  /* 0x000000400300780c */ /* 0x000fe20000f21070 */
[----:B------:R-:W-:Y:S02]  /*2940*/  UMOV UR15, UR10 ;  /* 0x0000000a000f7c82 */ /* 0x000fe40008000000 */
[----:B------:R-:W-:-:S02]  /*2950*/  ULEA UR12, UR14, UR8, 0xc ;  /* 0x000000080e0c7291 */ /* 0x000fc4000f8e603f */
[----:B------:R-:W-:-:S06]  /*2960*/  ULEA UR14, UR14, UR51, 0x6 ;  /* 0x000000330e0e7291 */ /* 0x000fcc000f8e303f */
[----:B------:R-:W-:Y:S01]  /*2970*/  VOTEU.ANY UP0, P0 ;  /* 0x00000000003f7886 */ /* 0x000fe20000000100 */
[----:B------:R-:W-:Y:S01]  /*2980*/  VOTEU.ANY UP2, P0 ;  /* 0x00000000003f7886 */ /* 0x000fe20000040100 */
[----:B------:R-:W-:Y:S01]  /*2990*/  VOTEU.ANY UP1, P1 ;  /* 0x00000000003f7886 */ /* 0x000fe20000820100 */
[----:B------:R-:W-:Y:S01]  /*29a0*/  VOTEU.ANY UP3, P1 ;  /* 0x00000000003f7886 */ /* 0x000fe20000860100 */
[----:B------:R2:W-:Y:S01]  /*29b0*/  @!P2 SYNCS.ARRIVE.TRANS64 RZ, [UR8+0x6000], R2 ;  /* 0x00600002ffffa9a7 */ /* 0x0005e20008000008 */
[----:B------:R3:W-:Y:S06]  /*29c0*/  MEMBAR.ALL.CTA ;  /* 0x0000000000007992 */ /* 0x0007ec0000008000 */
[----:B---3--:R-:W3:Y:S01]  /*29d0*/  FENCE.VIEW.ASYNC.S ;  /* 0x00000000000073c6 */ /* 0x008ee20000000000 */
[----:B------:R-:W-:Y:S01]  /*29e0*/  @UP0 UIADD3 UR9, UR8, 0x6000, URZ ;  /* 0x0000600008090890 */ /* 0x000fe2000fffe03f */
[----:B------:R-:W-:Y:S01]  /*29f0*/  @UP0 UMOV UR26, UR20 ;  /* 0x00000014001a0c82 */ /* 0x000fe20008000000 */
[----:B------:R-:W-:Y:S01]  /*2a00*/  @UP0 UMOV UR27, UR21 ;  /* 0x00000015001b0c82 */ /* 0x000fe20008000000 */
[----:B------:R-:W-:-:S02]  /*2a10*/  @UP1 UIADD3 UR12, UR12, 0x4000, URZ ;  /* 0x000040000c0c1890 */ /* 0x000fc4000fffe03f */
[----:B------:R-:W-:Y:S01]  /*2a20*/  @UP1 UIADD3 UR13, UR8, 0x6000, URZ ;  /* 0x00006000080d1890 */ /* 0x000fe2000fffe03f */
[----:B--2---:R-:W-:Y:S01]  /*2a30*/  SHF.L.U32 R2, R0, 0x1f, RZ ;  /* 0x0000001f00027819 */ /* 0x004fe200000006ff */
[----:B------:R-:W-:Y:S01]  /*2a40*/  @UP1 UMOV UR30, UR22 ;  /* 0x00000016001e1c82 */ /* 0x000fe20008000000 */
[----:B------:R-:W-:Y:S01]  /*2a50*/  @UP1 UMOV UR31, UR23 ;  /* 0x00000017001f1c82 */ /* 0x000fe20008000000 */
[----:B---3--:R-:W-:Y:S06]  /*2a60*/  BAR.SYNC.DEFER_BLOCKING 0x0 ;  /* 0x0000000000007b1d */ /* 0x008fec0000010000 */
[----:B------:R2:W-:Y:S02]  /*2a70*/  @UP2 UTMALDG.2D [UR8], [UR26] ;  /* 0x000000081a0025b4 */ /* 0x0005e40008008000 */
[----:B------:R-:W-:Y:S06]  /*2a80*/  BAR.SYNC.DEFER_BLOCKING 0x0 ;  /* 0x0000000000007b1d */ /* 0x000fec0000010000 */
[----:B------:R2:W-:Y:S02]  /*2a90*/  @UP3 UTMALDG.2D [UR12], [UR30] ;  /* 0x0000000c1e0035b4 */ /* 0x0005e40008008000 */
[----:B------:R-:W-:Y:S06]  /*2aa0*/  BAR.SYNC.DEFER_BLOCKING 0x0 ;  /* 0x0000000000007b1d */ /* 0x000fec0000010000 */
[----:B------:R-:W3:Y:S02]  /*2ab0*/  SYNCS.PHASECHK.TRANS64.TRYWAIT P0, [UR8+0x6000], R2 ;  /* 0x00600002ff0075a7 */ /* 0x000ee40008000148 */
[----:B--23--:R-:W-:Y:S05]  /*2ac0*/  @!P0 BRA `(.L_x_48) ;  /* 0x0000001800dc8947 */ /* 0x00cfea0003800000 */
.L_x_50:
[----:B------:R-:W-:Y:S01]  /*2ad0*/  STL.64 [R1+0x1f8], R86 ;  /* 0x0001f85601007387 */ /* 0x000fe20000100a00 */
[----:B------:R-:W-:Y:S01]  /*2ae0*/  UMOV UR17, 0x80000020 ;  /* 0x8000002000117882 */ /* 0x000fe20000000000 */
[----:B------:R-:W-:Y:S01]  /*2af0*/  UMOV UR26, UR18 ;  /* 0x00000012001a7c82 */ /* 0x000fe20008000000 */
[----:B------:R-:W-:Y:S01]  /*2b00*/  UMOV UR27, UR19 ;  /* 0x00000013001b7c82 */ /* 0x000fe20008000000 */
[----:B------:R-:W-:Y:S01]  /*2b10*/  STL.64 [R1+0x1f0], R84 ;  /* 0x0001f05401007387 */ /* 0x000fe20000100a00 */
[----:B------:R-:W-:Y:S01]  /*2b20*/  UMOV UR30, UR6 ;  /* 0x00000006001e7c82 */ /* 0x000fe20008000000 */
        /* <DEDUP_REMOVED lines=12> */
[----:B------:R-:W2:Y:S02]  /*2bf0*/  LDC R2, c[0x0][0x230] ;  /* 0x00008c00ff027b82 */ /* 0x000ea40000000800 */
[----:B------:R-:W-:Y:S04]  /*2c00*/  STL.64 [R1+0x1d0], R76 ;  /* 0x0001d04c01007387 */ /* 0x000fe80000100a00 */
        /* <DEDUP_REMOVED lines=25> */
[----:B------:R3:W-:Y:S04]  /*2da0*/  STL.64 [R1+0x100], R24 ;  /* 0x0001001801007387 */ /* 0x0007e80000100a00 */
[----:B---3--:R-:W3:Y:S04]  /*2db0*/  LDL.LU.64 R24, [R1] ;  /* 0x0000000001187983 */ /* 0x008ee80000300a00 */
[----:B------:R-:W3:Y:S04]  /*2dc0*/  LDL.LU.64 R26, [R1+0x8] ;  /* 0x00000800011a7983 */ /* 0x000ee80000300a00 */
        /* <DEDUP_REMOVED lines=29> */
[----:B------:R-:W3:Y:S02]  /*2fa0*/  LDL.LU.64 R86, [R1+0xf8] ;  /* 0x0000f80001567983 */ /* 0x000ee40000300a00 */
[----:B---3--:R-:W-:-:S06]  /*2fb0*/  WARPGROUP.ARRIVE ;  /* 0x00000000000079c5 */ /* 0x008fcc0000000000 */
[----:B------:R-:W-:Y:S03]  /*2fc0*/  HGMMA.64x128x16.F32.BF16 R24, gdesc[UR16].tnspB, R24, gsb0 ;  /* 0x41e00000101879f0 */ /* 0x000fe60008001818 */
[----:B------:R-:W-:Y:S02]  /*2fd0*/  WARPGROUP.DEPBAR.LE gsb0, 0x0 ;  /* 0x00008000000079c5 */ /* 0x000fe40000010000 */
[----:B------:R-:W-:-:S07]  /*2fe0*/  WARPGROUP.ARRIVE ;  /* 0x00000000000079c5 */ /* 0x000fce0000000000 */
[----:B------:R-:W-:Y:S03]  /*2ff0*/  HGMMA.64x128x16.F32.BF16 R24, gdesc[UR4].tnspB, R24, gsb0 ;  /* 0x41e00000041879f0 */ /* 0x000fe60008001818 */
[----:B------:R-:W-:Y:S02]  /*3000*/  WARPGROUP.DEPBAR.LE gsb0, 0x0 ;  /* 0x00008000000079c5 */ /* 0x000fe40000010000 */
[----:B------:R-:W-:Y:S01]  /*3010*/  WARPGROUP.ARRIVE ;  /* 0x00000000000079c5 */ /* 0x000fe20000000000 */
[----:B------:R-:W-:Y:S04]  /*3020*/  STL.64 [R1], R24 ;  /* 0x0000001801007387 */ /* 0x000fe80000100a00 */
[----:B------:R-:W-:Y:S02]  /*3030*/  STL.64 [R1+0x8], R26 ;  /* 0x0000081a01007387 */ /* 0x000fe40000100a00 */
[----:B------:R-:W-:Y:S02]  /*3040*/  HGMMA.64x128x16.F32.BF16 R152, gdesc[UR24].tnspB, R152, gsb0 ;  /* 0x41e00000189879f0 */ /* 0x000fe40008001898 */
        /* <DEDUP_REMOVED lines=30> */
[----:B---3--:R-:W3:Y:S01]  /*3230*/  LDL.LU.64 R86, [R1+0x1f8] ;  /* 0x0001f80001567983 */ /* 0x008ee20000300a00 */
[----:B------:R-:W-:-:S02]  /*3240*/  WARPGROUP.DEPBAR.LE gsb0, 0x0 ;  /* 0x00008000000079c5 */ /* 0x000fc40000010000 */
[----:B------:R-:W-:Y:S01]  /*3250*/  WARPGROUP.ARRIVE ;  /* 0x00000000000079c5 */ /* 0x000fe20000000000 */
[----:B------:R-:W3:Y:S04]  /*3260*/  LDL.LU.64 R84, [R1+0x1f0] ;  /* 0x0001f00001547983 */ /* 0x000ee80000300a00 */
[----:B------:R-:W3:Y:S01]  /*3270*/  LDL.LU.64 R82, [R1+0x1e8] ;  /* 0x0001e80001527983 */ /* 0x000ee20000300a00 */
[----:B------:R-:W-:Y:S03]  /*3280*/  HGMMA.64x128x16.F32.BF16 R152, gdesc[UR28].tnspB, R152, gsb0 ;  /* 0x41e000001c9879f0 */ /* 0x000fe60008001898 */
        /* <DEDUP_REMOVED lines=28> */
[----:B------:R-:W3:Y:S01]  /*3450*/  LDL.LU.64 R24, [R1+0x100] ;  /* 0x0001000001187983 */ /* 0x000ee20000300a00 */
[----:B------:R-:W-:Y:S01]  /*3460*/  UIADD3 UR10, UR10, 0x20, URZ ;  /* 0x000000200a0a7890 */ /* 0x000fe2000fffe03f */
[----:B------:R-:W-:-:S05]  /*3470*/  LOP3.LUT R0, R0, 0x1, RZ, 0x3c, !PT ;  /* 0x0000000100007812 */ /* 0x000fca00078e3cff */
[----:B--2---:R-:W-:Y:S01]  /*3480*/  ISETP.LE.AND P0, PT, R2, UR10, PT ;  /* 0x0000000a02007c0c */ /* 0x004fe2000bf03270 */
[----:B------:R-:W-:Y:S02]  /*3490*/  WARPGROUP.DEPBAR.LE gsb0, 0x0 ;  /* 0x00008000000079c5 */ /* 0x000fe40000010000 */
[----:B------:R-:W-:-:S06]  /*34a0*/  WARPGROUP.ARRIVE ;  /* 0x00000000000079c5 */ /* 0x000fcc0000000000 */
[----:B------:R-:W-:Y:S03]  /*34b0*/  HGMMA.64x128x16.F32.BF16 R88, gdesc[UR32].tnspB, R88, gsb0 ;  /* 0x41e00000205879f0 */ /* 0x000fe60008001858 */
[----:B------:R-:W-:Y:S02]  /*34c0*/  WARPGROUP.DEPBAR.LE gsb0, 0x0 ;  /* 0x00008000000079c5 */ /* 0x000fe40000010000 */
[----:B------:R-:W-:-:S07]  /*34d0*/  WARPGROUP.ARRIVE ;  /* 0x00000000000079c5 */ /* 0x000fce0000000000 */
[----:B------:R-:W-:Y:S03]  /*34e0*/  HGMMA.64x128x16.F32.BF16 R88, gdesc[UR36].tnspB, R88, gsb0 ;  /* 0x41e00000245879f0 */ /* 0x000fe60008001858 */
[----:B------:R-:W-:Y:S02]  /*34f0*/  WARPGROUP.DEPBAR.LE gsb0, 0x0 ;  /* 0x00008000000079c5 */ /* 0x000fe40000010000 */
[----:B---3--:R-:W-:-:S07]  /*3500*/  WARPGROUP.ARRIVE ;  /* 0x00000000000079c5 */ /* 0x008fce0000000000 */
[----:B------:R-:W-:Y:S03]  /*3510*/  HGMMA.64x128x16.F32.BF16 R24, gdesc[UR40].tnspB, R24, gsb0 ;  /* 0x41e00000281879f0 */ /* 0x000fe60008001818 */
[----:B------:R-:W-:Y:S02]  /*3520*/  WARPGROUP.DEPBAR.LE gsb0, 0x0 ;  /* 0x00008000000079c5 */ /* 0x000fe40000010000 */
[----:B------:R-:W-:-:S07]  /*3530*/  WARPGROUP.ARRIVE ;  /* 0x00000000000079c5 */ /* 0x000fce0000000000 */
[----:B------:R-:W-:Y:S03]  /*3540*/  HGMMA.64x128x16.F32.BF16 R24, gdesc[UR44].tnspB, R24, gsb0 ;  /* 0x41e000002c1879f0 */ /* 0x000fe60008001818 */
[----:B------:R-:W-:Y:S02]  /*3550*/  WARPGROUP.DEPBAR.LE gsb0, 0x0 ;  /* 0x00008000000079c5 */ /* 0x000fe40000010000 */
[----:B------:R-:W-:Y:S05]  /*3560*/  @!P0 BRA `(.L_x_49) ;  /* 0xfffffff000d88947 */ /* 0x000fea000383ffff */
.L_x_47:
[----:B------:R5:W-:Y:S04]  /*3570*/  STL [R1+0x10c], R84 ;  /* 0x00010c5401007387 */ /* 0x000be80000100800 */
[----:B------:R-:W3:Y:S01]  /*3580*/  LDL.LU R8, [R1] ;  /* 0x0000000001087983 */ /* 0x000ee20000300800 */
[----:B--2---:R-:W-:Y:S06]  /*3590*/  BAR.SYNC.DEFER_BLOCKING 0x0 ;  /* 0x0000000000007b1d */ /* 0x004fec0000010000 */
[----:B-----5:R-:W2:Y:S04]  /*35a0*/  LDL.LU R84, [R1+0x4] ;  /* 0x0000040001547983 */ /* 0x020ea80000300800 */
[----:B------:R5:W-:Y:S04]  /*35b0*/  STL [R1+0x108], R85 ;  /* 0x0001085501007387 */ /* 0x000be80000100800 */
[----:B-----5:R-:W5:Y:S01]  /*35c0*/  LDL.LU R85, [R1+0xc] ;  /* 0x00000c0001557983 */ /* 0x020f620000300800 */
[----:B------:R-:W5:Y:S03]  /*35d0*/  @!P2 SYNCS.CCTL.IV [UR8+0x6000] ;  /* 0x00600000ff00a9b1 */ /* 0x000f660008000008 */
[----:B------:R-:W5:Y:S04]  /*35e0*/  LDL.LU R9, [R1+0x8] ;  /* 0x0000080001097983 */ /* 0x000f680000300800 */
[----:B------:R4:W-:Y:S04]  /*35f0*/  STL [R1+0x104], R86 ;  /* 0x0001045601007387 */ /* 0x0009e80000100800 */
[----:B----4-:R-:W4:Y:S04]  /*3600*/  LDL.LU R86, [R1+0x14] ;  /* 0x0000140001567983 */ /* 0x010f280000300800 */
[----:B------:R-:W4:Y:S04]  /*3610*/  LDL.LU R10, [R1+0x10] ;  /* 0x00001000010a7983 */ /* 0x000f280000300800 */
[----:B------:R1:W-:Y:S04]  /*3620*/  STL [R1+0x100], R87 ;  /* 0x0001005701007387 */ /* 0x0003e80000100800 */
[----:B-1----:R-:W4:Y:S04]  /*3630*/  LDL.LU R87, [R1+0x1c] ;  /* 0x00001c0001577983 */ /* 0x002f280000300800 */
[----:B------:R-:W4:Y:S04]  /*3640*/  LDL.LU R11, [R1+0x18] ;  /* 0x00001800010b7983 */ /* 0x000f280000300800 */
        /* <DEDUP_REMOVED lines=55> */
[----:B---3--:R-:W3:Y:S01]  /*39c0*/  LDL.LU R2, [R1+0xf8] ;  /* 0x0000f80001027983 */ /* 0x008ee20000300800 */
[----:B--2---:R-:W-:-:S03]  /*39d0*/  F2FP.BF16.F32.PACK_AB R8, R84, R8 ;  /* 0x000000085408723e */ /* 0x004fc600000010ff */
[----:B------:R-:W2:Y:S01]  /*39e0*/  LDL.LU R84, [R1+0x10c] ;  /* 0x00010c0001547983 */ /* 0x000ea20000300800 */
[----:B-----5:R-:W-:-:S03]  /*39f0*/  F2FP.BF16.F32.PACK_AB R9, R85, R9 ;  /* 0x000000095509723e */ /* 0x020fc600000010ff */
[----:B------:R-:W2:Y:S01]  /*3a00*/  LDL.LU R85, [R1+0x108] ;  /* 0x0001080001557983 */ /* 0x000ea20000300800 */
[----:B----4-:R-:W-:-:S03]  /*3a10*/  F2FP.BF16.F32.PACK_AB R10, R86, R10 ;  /* 0x0000000a560a723e */ /* 0x010fc600000010ff */
[----:B------:R-:W4:Y:S01]  /*3a20*/  LDL.LU R86, [R1+0x104] ;  /* 0x0001040001567983 */ /* 0x000f220000300800 */
[----:B------:R-:W-:-:S03]  /*3a30*/  F2FP.BF16.F32.PACK_AB R11, R87, R11 ;  /* 0x0000000b570b723e */ /* 0x000fc600000010ff */
[----:B------:R-:W4:Y:S01]  /*3a40*/  LDL.LU R87, [R1+0x100] ;  /* 0x0001000001577983 */ /* 0x000f220000300800 */
[----:B------:R-:W-:Y:S02]  /*3a50*/  F2FP.BF16.F32.PACK_AB R152, R153, R152 ;  /* 0x000000989998723e */ /* 0x000fe400000010ff */
[----:B------:R-:W-:Y:S02]  /*3a60*/  ELECT P0, URZ, PT ;  /* 0x00000000003f782f */ /* 0x000fe40003800000 */
[----:B------:R-:W-:Y:S01]  /*3a70*/  F2FP.BF16.F32.PACK_AB R153, R155, R154 ;  /* 0x0000009a9b99723e */ /* 0x000fe200000010ff */
[----:B------:R-:W-:Y:S01]  /*3a80*/  ULOP3.LUT UR50, UR50, 0x1, URZ, 0xc0, !UPT ;  /* 0x0000000132327892 */ /* 0x000fe2000f8ec03f */
[----:B------:R-:W-:Y:S01]  /*3a90*/  F2FP.BF16.F32.PACK_AB R184, R185, R184 ;  /* 0x000000b8b9b8723e */ /* 0x000fe200000010ff */
[----:B------:R-:W-:Y:S01]  /*3aa0*/  UMOV UR14, UR11 ;  /* 0x0000000b000e7c82 */ /* 0x000fe20008000000 */
[----:B------:R-:W-:Y:S01]  /*3ab0*/  F2FP.BF16.F32.PACK_AB R4, R20, R4 ;  /* 0x000000041404723e */ /* 0x000fe200000010ff */
[----:B------:R-:W-:Y:S01]  /*3ac0*/  ULEA UR12, UR50, UR8, 0xf ;  /* 0x00000008320c7291 */ /* 0x000fe2000f8e783f */
[----:B------:R-:W1:Y:S01]  /*3ad0*/  S2R R20, SR_TID.X ;  /* 0x0000000000147919 */ /* 0x000e620000002100 */
[----:B------:R-:W-:Y:S01]  /*3ae0*/  F2FP.BF16.F32.PACK_AB R154, R157, R156 ;  /* 0x0000009c9d9a723e */ /* 0x000fe200000010ff */
[----:B------:R-:W-:Y:S01]  /*3af0*/  ULEA UR13, UR50, UR51, 0x6 ;  /* 0x00000033320d7291 */ /* 0x000fe2000f8e303f */
[----:B------:R-:W-:-:S02]  /*3b00*/  F2FP.BF16.F32.PACK_AB R155, R159, R158 ;  /* 0x0000009e9f9b723e */ /* 0x000fc400000010ff */
[----:B------:R-:W-:Y:S02]  /*3b10*/  F2FP.BF16.F32.PACK_AB R5, R3, R5 ;  /* 0x000000050305723e */ /* 0x000fe400000010ff */
[----:B------:R-:W-:Y:S02]  /*3b20*/  F2FP.BF16.F32.PACK_AB R185, R187, R186 ;  /* 0x000000babbb9723e */ /* 0x000fe400000010ff */
[----:B------:R-:W-:Y:S02]  /*3b30*/  F2FP.BF16.F32.PACK_AB R88, R89, R88 ;  /* 0x000000585958723e */ /* 0x000fe400000010ff */
[----:B------:R-:W-:Y:S02]  /*3b40*/  F2FP.BF16.F32.PACK_AB R186, R189, R188 ;  /* 0x000000bcbdba723e */ /* 0x000fe400000010ff */
[----:B------:R-:W-:Y:S02]  /*3b50*/  F2FP.BF16.F32.PACK_AB R6, R0, R6 ;  /* 0x000000060006723e */ /* 0x000fe400000010ff */
        /* <DEDUP_REMOVED lines=8> */
[----:B------:R-:W-:Y:S01]  /*3be0*/  F2FP.BF16.F32.PACK_AB R123, R127, R126 ;  /* 0x0000007e7f7b723e */ /* 0x000fe200000010ff */
[C---:B-1----:R-:W-:Y:S01]  /*3bf0*/  IMAD.SHL.U32 R0, R20.reuse, 0x80, RZ ;  /* 0x0000008014007824 */ /* 0x042fe200078e00ff */
[----:B------:R-:W-:Y:S02]  /*3c00*/  LOP3.LUT R3, R20, 0x7f, RZ, 0xc0, !PT ;  /* 0x0000007f14037812 */ /* 0x000fe400078ec0ff */
[----:B------:R-:W-:Y:S02]  /*3c10*/  F2FP.BF16.F32.PACK_AB R25, R27, R26 ;  /* 0x0000001a1b19723e */ /* 0x000fe400000010ff */
[----:B------:R-:W-:Y:S02]  /*3c20*/  LOP3.LUT R0, R0, 0x780, RZ, 0xc0, !PT ;  /* 0x0000078000007812 */ /* 0x000fe400078ec0ff */
        /* <DEDUP_REMOVED lines=14> */
[----:B------:R-:W-:Y:S02]  /*3d10*/  ISETP.LT.U32.AND P0, PT, R3, 0x40, P0 ;  /* 0x000000400300780c */ /* 0x000fe40000701070 */
[----:B------:R-:W-:Y:S02]  /*3d20*/  F2FP.BF16.F32.PACK_AB R194, R197, R196 ;  /* 0x000000c4c5c2723e */ /* 0x000fe400000010ff */
[----:B------:R-:W-:Y:S02]  /*3d30*/  F2FP.BF16.F32.PACK_AB R195, R199, R198 ;  /* 0x000000c6c7c3723e */ /* 0x000fe400000010ff */
[----:B------:R-:W-:Y:S02]  /*3d40*/  F2FP.BF16.F32.PACK_AB R97, R99, R98 ;  /* 0x000000626361723e */ /* 0x000fe400000010ff */
[----:B------:R-:W-:-:S02]  /*3d50*/  F2FP.BF16.F32.PACK_AB R128, R129, R128 ;  /* 0x000000808180723e */ /* 0x000fc400000010ff */
[----:B------:R-:W-:Y:S02]  /*3d60*/  F2FP.BF16.F32.PACK_AB R98, R101, R100 ;  /* 0x000000646562723e */ /* 0x000fe400000010ff */
[----:B------:R-:W-:Y:S01]  /*3d70*/  F2FP.BF16.F32.PACK_AB R99, R103, R102 ;  /* 0x000000666763723e */ /* 0x000fe200000010ff */
[----:B------:R-:W-:Y:S01]  /*3d80*/  VOTEU.ANY UP0, P0 ;  /* 0x00000000003f7886 */ /* 0x000fe20000000100 */
[----:B------:R-:W-:Y:S01]  /*3d90*/  F2FP.BF16.F32.PACK_AB R129, R131, R130 ;  /* 0x000000828381723e */ /* 0x000fe200000010ff */
[----:B------:R-:W-:Y:S01]  /*3da0*/  VOTEU.ANY UP1, P0 ;  /* 0x00000000003f7886 */ /* 0x000fe20000020100 */
[----:B------:R-:W-:Y:S02]  /*3db0*/  F2FP.BF16.F32.PACK_AB R32, R33, R32 ;  /* 0x000000202120723e */ /* 0x000fe400000010ff */
[----:B------:R-:W-:Y:S01]  /*3dc0*/  F2FP.BF16.F32.PACK_AB R130, R133, R132 ;  /* 0x000000848582723e */ /* 0x000fe200000010ff */
[----:B------:R-:W-:Y:S01]  /*3dd0*/  @UP0 UMOV UR4, UR48 ;  /* 0x0000003000040c82 */ /* 0x000fe20008000000 */
[----:B------:R-:W-:Y:S01]  /*3de0*/  F2FP.BF16.F32.PACK_AB R131, R135, R134 ;  /* 0x000000868783723e */ /* 0x000fe200000010ff */
[----:B------:R-:W-:Y:S01]  /*3df0*/  @UP0 UMOV UR5, UR49 ;  /* 0x0000003100050c82 */ /* 0x000fe20008000000 */
[----:B------:R-:W-:Y:S01]  /*3e00*/  BAR.SYNC.DEFER_BLOCKING 0x0 ;  /* 0x0000000000007b1d */ /* 0x000fe20000010000 */
        /* <DEDUP_REMOVED lines=62> */
[----:B---3--:R-:W-:Y:S01]  /*41f0*/  F2FP.BF16.F32.PACK_AB R231, R21, R2 ;  /* 0x0000000215e7723e */ /* 0x008fe200000010ff */
[----:B------:R-:W-:Y:S01]  /*4200*/  IMAD.SHL.U32 R21, R20, 0x10, RZ ;  /* 0x0000001014157824 */ /* 0x000fe200078e00ff */
[----:B------:R-:W-:Y:S02]  /*4210*/  F2FP.BF16.F32.PACK_AB R211, R215, R214 ;  /* 0x000000d6d7d3723e */ /* 0x000fe400000010ff */
[----:B------:R-:W-:Y:S02]  /*4220*/  F2FP.BF16.F32.PACK_AB R113, R115, R114 ;  /* 0x000000727371723e */ /* 0x000fe400000010ff */
[----:B------:R-:W-:Y:S02]  /*4230*/  LOP3.LUT R21, R0, 0x70, R21, 0xf8, !PT ;  /* 0x0000007000157812 */ /* 0x000fe400078ef815 */
[----:B------:R-:W-:-:S02]  /*4240*/  F2FP.BF16.F32.PACK_AB R144, R145, R144 ;  /* 0x000000909190723e */ /* 0x000fc400000010ff */
[----:B------:R-:W-:Y:S01]  /*4250*/  LOP3.LUT R21, R21, 0x10, R20, 0x78, !PT ;  /* 0x0000001015157812 */ /* 0x000fe200078e7814 */
[----:B------:R-:W-:Y:S01]  /*4260*/  IMAD.SHL.U32 R20, R20, 0x40, RZ ;  /* 0x0000004014147824 */ /* 0x000fe200078e00ff */
[----:B------:R-:W-:Y:S02]  /*4270*/  F2FP.BF16.F32.PACK_AB R114, R117, R116 ;  /* 0x000000747572723e */ /* 0x000fe400000010ff */
[----:B------:R-:W-:Y:S02]  /*4280*/  F2FP.BF16.F32.PACK_AB R115, R119, R118 ;  /* 0x000000767773723e */ /* 0x000fe400000010ff */
[----:B------:R-:W-:Y:S02]  /*4290*/  LOP3.LUT R20, R21, 0x1800, R20, 0xf8, !PT ;  /* 0x0000180015147812 */ /* 0x000fe400078ef814 */
[----:B------:R-:W-:Y:S02]  /*42a0*/  F2FP.BF16.F32.PACK_AB R145, R147, R146 ;  /* 0x000000929391723e */ /* 0x000fe400000010ff */
[C---:B------:R-:W-:Y:S01]  /*42b0*/  LOP3.LUT R2, R20.reuse, 0x20, RZ, 0x3c, !PT ;  /* 0x0000002014027812 */ /* 0x040fe200078e3cff */
[C---:B------:R-:W-:Y:S01]  /*42c0*/  VIADD R0, R20.reuse, UR8 ;  /* 0x0000000814007c36 */ /* 0x040fe20008000000 */
[----:B------:R-:W-:-:S02]  /*42d0*/  LOP3.LUT R3, R20, 0x40, RZ, 0x3c, !PT ;  /* 0x0000004014037812 */ /* 0x000fc400078e3cff */
[----:B------:R-:W-:Y:S01]  /*42e0*/  LOP3.LUT R20, R20, 0x60, RZ, 0x3c, !PT ;  /* 0x0000006014147812 */ /* 0x000fe200078e3cff */
[----:B------:R-:W-:Y:S01]  /*42f0*/  VIADD R2, R2, UR8 ;  /* 0x0000000802027c36 */ /* 0x000fe20008000000 */
[----:B------:R-:W-:Y:S01]  /*4300*/  STSM.16.M88.4 [R0], R8 ;  /* 0x0000000800007844 */ /* 0x000fe20000000200 */
[----:B------:R-:W-:Y:S01]  /*4310*/  VIADD R3, R3, UR8 ;  /* 0x0000000803037c36 */ /* 0x000fe20008000000 */
[----:B------:R-:W-:Y:S01]  /*4320*/  F2FP.BF16.F32.PACK_AB R48, R49, R48 ;  /* 0x000000303130723e */ /* 0x000fe200000010ff */
[----:B------:R-:W-:Y:S01]  /*4330*/  VIADD R20, R20, UR8 ;  /* 0x0000000814147c36 */ /* 0x000fe20008000000 */
[----:B------:R-:W-:Y:S01]  /*4340*/  STSM.16.M88.4 [R0+0x8000], R216 ;  /* 0x008000d800007844 */ /* 0x000fe20000000200 */
[----:B------:R-:W-:Y:S02]  /*4350*/  F2FP.BF16.F32.PACK_AB R146, R149, R148 ;  /* 0x000000949592723e */ /* 0x000fe400000010ff */
[----:B------:R-:W-:Y:S01]  /*4360*/  F2FP.BF16.F32.PACK_AB R147, R151, R150 ;  /* 0x000000969793723e */ /* 0x000fe200000010ff */
[----:B------:R-:W-:Y:S01]  /*4370*/  STSM.16.M88.4 [R0+0x2000], R152 ;  /* 0x0020009800007844 */ /* 0x000fe20000000200 */
[----:B------:R-:W-:-:S02]  /*4380*/  F2FP.BF16.F32.PACK_AB R49, R51, R50 ;  /* 0x000000323331723e */ /* 0x000fc400000010ff */
[----:B------:R-:W-:Y:S01]  /*4390*/  F2FP.BF16.F32.PACK_AB R80, R81, R80 ;  /* 0x000000505150723e */ /* 0x000fe200000010ff */
[----:B------:R-:W-:Y:S01]  /*43a0*/  STSM.16.M88.4 [R0+0xa000], R184 ;  /* 0x00a000b800007844 */ /* 0x000fe20000000200 */
[----:B------:R-:W-:Y:S02]  /*43b0*/  F2FP.BF16.F32.PACK_AB R50, R53, R52 ;  /* 0x000000343532723e */ /* 0x000fe400000010ff */
[----:B------:R-:W-:Y:S01]  /*43c0*/  F2FP.BF16.F32.PACK_AB R51, R55, R54 ;  /* 0x000000363733723e */ /* 0x000fe200000010ff */
[----:B------:R-:W-:Y:S01]  /*43d0*/  STSM.16.M88.4 [R0+0x4000], R88 ;  /* 0x0040005800007844 */ /* 0x000fe20000000200 */
[----:B------:R-:W-:Y:S02]  /*43e0*/  F2FP.BF16.F32.PACK_AB R81, R83, R82 ;  /* 0x000000525351723e */ /* 0x000fe400000010ff */
[----:B--2---:R-:W-:Y:S01]  /*43f0*/  F2FP.BF16.F32.PACK_AB R82, R85, R84 ;  /* 0x000000545552723e */ /* 0x004fe200000010ff */
[----:B------:R-:W-:Y:S04]  /*4400*/  STSM.16.M88.4 [R0+0xc000], R120 ;  /* 0x00c0007800007844 */ /* 0x000fe80000000200 */
[----:B------:R-:W-:Y:S04]  /*4410*/  STSM.16.M88.4 [R0+0x6000], R24 ;  /* 0x0060001800007844 */ /* 0x000fe80000000200 */
[----:B------:R-:W-:Y:S04]  /*4420*/  STSM.16.M88.4 [R0+0xe000], R56 ;  /* 0x00e0003800007844 */ /* 0x000fe80000000200 */
[----:B------:R-:W-:Y:S04]  /*4430*/  STSM.16.M88.4 [R2], R4 ;  /* 0x0000000402007844 */ /* 0x000fe80000000200 */
[----:B------:R-:W-:Y:S04]  /*4440*/  STSM.16.M88.4 [R2+0x8000], R220 ;  /* 0x008000dc02007844 */ /* 0x000fe80000000200 */
[----:B------:R-:W-:Y:S04]  /*4450*/  STSM.16.M88.4 [R2+0x2000], R160 ;  /* 0x002000a002007844 */ /* 0x000fe80000000200 */
[----:B------:R-:W-:Y:S04]  /*4460*/  STSM.16.M88.4 [R2+0xa000], R192 ;  /* 0x00a000c002007844 */ /* 0x000fe80000000200 */
[----:B------:R-:W-:Y:S01]  /*4470*/  STSM.16.M88.4 [R2+0x4000], R96 ;  /* 0x0040006002007844 */ /* 0x000fe20000000200 */
[----:B----4-:R-:W-:-:S03]  /*4480*/  F2FP.BF16.F32.PACK_AB R83, R87, R86 ;  /* 0x000000565753723e */ /* 0x010fc600000010ff */
[----:B------:R-:W-:Y:S04]  /*4490*/  STSM.16.M88.4 [R2+0xc000], R128 ;  /* 0x00c0008002007844 */ /* 0x000fe80000000200 */
[----:B------:R-:W-:Y:S04]  /*44a0*/  STSM.16.M88.4 [R2+0x6000], R32 ;  /* 0x0060002002007844 */ /* 0x000fe80000000200 */
[----:B------:R-:W-:Y:S04]  /*44b0*/  STSM.16.M88.4 [R2+0xe000], R64 ;  /* 0x00e0004002007844 */ /* 0x000fe80000000200 */
[----:B------:R-:W-:Y:S04]  /*44c0*/  STSM.16.M88.4 [R3], R12 ;  /* 0x0000000c03007844 */ /* 0x000fe80000000200 */
[----:B------:R-:W-:Y:S04]  /*44d0*/  STSM.16.M88.4 [R3+0x8000], R224 ;  /* 0x008000e003007844 */ /* 0x000fe80000000200 */
[----:B------:R-:W-:Y:S04]  /*44e0*/  STSM.16.M88.4 [R3+0x2000], R168 ;  /* 0x002000a803007844 */ /* 0x000fe80000000200 */
[----:B------:R-:W-:Y:S04]  /*44f0*/  STSM.16.M88.4 [R3+0xa000], R200 ;  /* 0x00a000c803007844 */ /* 0x000fe80000000200 */
[----:B------:R-:W-:Y:S04]  /*4500*/  STSM.16.M88.4 [R3+0x4000], R104 ;  /* 0x0040006803007844 */ /* 0x000fe80000000200 */
        /* <DEDUP_REMOVED lines=10> */
[----:B------:R-:W-:Y:S01]  /*45b0*/  STSM.16.M88.4 [R20+0xe000], R80 ;  /* 0x00e0005014007844 */ /* 0x000fe20000000200 */
[----:B------:R1:W-:Y:S06]  /*45c0*/  MEMBAR.ALL.CTA ;  /* 0x0000000000007992 */ /* 0x0003ec0000008000 */
[----:B-1----:R-:W1:Y:S02]  /*45d0*/  FENCE.VIEW.ASYNC.S ;  /* 0x00000000000073c6 */ /* 0x002e640000000000 */
[----:B-1----:R-:W-:Y:S06]  /*45e0*/  BAR.SYNC.DEFER_BLOCKING 0x0 ;  /* 0x0000000000007b1d */ /* 0x002fec0000010000 */
[----:B------:R1:W-:Y:S01]  /*45f0*/  @UP1 UTMASTG.2D [UR12], [UR4] ;  /* 0x0000000c040013b5 */ /* 0x0003e20008008000 */
[----:B------:R0:W-:Y:S01]  /*4600*/  UTMACMDFLUSH ;  /* 0x00000000000079b7 */ /* 0x0001e20000000000 */
[----:B------:R-:W-:-:S04]  /*4610*/  DEPBAR.LE SB0, 0x0 ;  /* 0x000080000000791a */ /* 0x000fc80000000000 */
[----:B------:R-:W-:Y:S06]  /*4620*/  BAR.SYNC.DEFER_BLOCKING 0x0 ;  /* 0x0000000000007b1d */ /* 0x000fec0000010000 */
[----:B-1----:R-:W-:Y:S05]  /*4630*/  EXIT ;  /* 0x000000000000794d */ /* 0x002fea0003800000 */
.L_x_48:
[----:B------:R-:W2:Y:S02]  /*4640*/  SYNCS.PHASECHK.TRANS64.TRYWAIT P0, [UR8+0x6000], R2 ;  /* 0x00600002ff0075a7 */ /* 0x000ea40008000148 */
[----:B--2---:R-:W-:Y:S05]  /*4650*/  @!P0 BRA `(.L_x_48) ;  /* 0xfffffffc00f88947 */ /* 0x004fea000383ffff */
[----:B------:R-:W-:Y:S05]  /*4660*/  BRA `(.L_x_50) ;  /* 0xffffffe400187947 */ /* 0x000fea000383ffff */
.L_x_51:
[----:B------:R-:W-:-:S00]  /*4670*/  BRA `(.L_x_51) ;  /* 0xfffffffc00fc7947 */ /* 0x000fc0000383ffff */
[----:B------:R-:W-:-:S00]  /*4680*/  NOP ;  /* 0x0000000000007918 */ /* 0x000fc00000000000 */
[----:B------:R-:W-:-:S00]  /*4690*/  NOP ;  /* 0x0000000000007918 */ /* 0x000fc00000000000 */
[----:B------:R-:W-:-:S00]  /*46a0*/  NOP ;  /* 0x0000000000007918 */ /* 0x000fc00000000000 */
[----:B------:R-:W-:-:S00]  /*46b0*/  NOP ;  /* 0x0000000000007918 */ /* 0x000fc00000000000 */
[----:B------:R-:W-:-:S00]  /*46c0*/  NOP ;  /* 0x0000000000007918 */ /* 0x000fc00000000000 */
[----:B------:R-:W-:-:S00]  /*46d0*/  NOP ;  /* 0x0000000000007918 */ /* 0x000fc00000000000 */
[----:B------:R-:W-:-:S00]  /*46e0*/  NOP ;  /* 0x0000000000007918 */ /* 0x000fc00000000000 */
[----:B------:R-:W-:-:S00]  /*46f0*/  NOP ;  /* 0x0000000000007918 */ /* 0x000fc00000000000 */
.L_x_52:


//--------------------- .nv.shared.gluon_wgmma    --------------------------
	.section	.nv.shared.gluon_wgmma,"aw",@nobits
	.sectionflags	@""
	.align	16
	.zero		1024


//--------------------- .nv.shared.reserved.0     --------------------------
	.section	.nv.shared.reserved.0,"aw",@nobits
	.weak		__nv_reservedSMEM_offset_0_alias
	.size		__nv_reservedSMEM_offset_0_alias, 0, 0
	.other		__nv_reservedSMEM_offset_0_alias,@"STO_CUDA_RESERVED_SHARED STV_DEFAULT"
__nv_reservedSMEM_offset_0_alias:
	.zero		0


//--------------------- .nv.constant0.gluon_wgmma --------------------------
	.section	.nv.constant0.gluon_wgmma,"a",@progbits
	.sectionflags	@""
	.align	4
.nv.constant0.gluon_wgmma:
	.zero		608


//--------------------- SYMBOLS --------------------------

	.type		.nv.reservedSmem.offset0,@object
	.size		.nv.reservedSmem.offset0,0x4
